// auto-generated by cutlass_sweep.epilogue — config: {"arch": "sm_100", "cluster_m": 1, "cluster_n": 1, "dtype": "fp16", "fusion": "bias_relu", "tile_k": 64, "tile_m": 128, "tile_n": 64}
#include "cutlass/cutlass.h"
#include "cutlass/gemm/collective/collective_builder.hpp"
#include "cutlass/gemm/device/gemm_universal_adapter.h"
#include "cutlass/gemm/kernel/gemm_universal.hpp"
#include "cutlass/epilogue/collective/collective_builder.hpp"
#include "cutlass/epilogue/fusion/operations.hpp"
#include "cutlass/epilogue/thread/activation.h"

using Elem = cutlass::half_t;
using Acc  = float;
using TileShape    = cute::Shape<cute::_128, cute::_64, cute::_64>;
using ClusterShape = cute::Shape<cute::_1, cute::_1, cute::_1>;
using FusionOp     = cutlass::epilogue::fusion::LinCombPerRowBiasEltAct<cutlass::epilogue::thread::ReLU, Elem, Acc>;

using CollectiveEpilogue = typename cutlass::epilogue::collective::CollectiveBuilder<
    cutlass::arch::Sm100, cutlass::arch::OpClassTensorOp,
    TileShape, ClusterShape,
    cutlass::epilogue::collective::EpilogueTileAuto,
    Acc, Acc,
    Elem, cutlass::layout::RowMajor, 128 / cutlass::sizeof_bits<Elem>::value,
    Elem, cutlass::layout::RowMajor, 128 / cutlass::sizeof_bits<Elem>::value,
    cutlass::epilogue::collective::EpilogueScheduleAuto,
    FusionOp
  >::CollectiveOp;

using CollectiveMainloop = typename cutlass::gemm::collective::CollectiveBuilder<
    cutlass::arch::Sm100, cutlass::arch::OpClassTensorOp,
    Elem, cutlass::layout::RowMajor, 128 / cutlass::sizeof_bits<Elem>::value,
    Elem, cutlass::layout::ColumnMajor, 128 / cutlass::sizeof_bits<Elem>::value,
    Acc,
    TileShape, ClusterShape,
    cutlass::gemm::collective::StageCountAutoCarveout<
        static_cast<int>(sizeof(typename CollectiveEpilogue::SharedStorage))>,
    cutlass::gemm::collective::KernelScheduleAuto
  >::CollectiveOp;

using GemmKernel = cutlass::gemm::kernel::GemmUniversal<
    cute::Shape<int,int,int,int>, CollectiveMainloop, CollectiveEpilogue>;
using Gemm = cutlass::gemm::device::GemmUniversalAdapter<GemmKernel>;

auto* _anchor = &cutlass::device_kernel<GemmKernel>;


// ===== COMPILED SASS (sm_100a) =====

	.target	sm_100a

	.elftype	@"ET_EXEC"


//--------------------- .note.nv.tkinfo           --------------------------
	.section	.note.nv.tkinfo,"",@"SHT_NOTE"
	.sectionflags	@"SHF_NOTE_NV_TKINFO"
	.tkinfo
        /*0018*/ 	.word	0x00000002
        /*0030*/ 	.string	""
        /*0030*/ 	.string	"ptxas"
        /*0030*/ 	.string	"Cuda compilation tools, release 13.0, V13.0.88"
        /*0030*/ 	.string	"Build cuda_13.0.r13.0/compiler.36424714_0"
        /*0030*/ 	.string	"-arch sm_100a -m 64 "



//--------------------- .note.nv.cuinfo           --------------------------
	.section	.note.nv.cuinfo,"",@"SHT_NOTE"
	.sectionflags	@"SHF_NOTE_NV_CUINFO"
        /*0018*/ 	.short	0x0002
        /*001a*/ 	.short	0x0064
        /*001c*/ 	.short	0x0082
	.zero		2


//--------------------- .nv.info                  --------------------------
	.section	.nv.info,"",@"SHT_CUDA_INFO"
	.align	4


	//----- nvinfo : EIATTR_REGCOUNT
	.align		4
        /*0000*/ 	.byte	0x04, 0x2f
        /*0002*/ 	.short	(.L_19 - .L_18)
	.align		4
.L_18:
        /*0004*/ 	.word	index@(_ZN7cutlass13device_kernelINS_4gemm6kernel13GemmUniversalIN4cute5tupleIJiiiiEEENS1_10collective13CollectiveMmaINS1_35MainloopSm100TmaUmmaWarpSpecializedILi8ELi2ELi4ENS5_IJNS4_1CILi1EEESB_SB_EEEEENS5_IJNSA_ILi128EEENSA_ILi64EEESF_EEENS_6half_tENS5_IJlSB_lEEESH_SI_NS4_8TiledMMAINS4_8MMA_AtomIJNS4_20SM100_MMA_F16BF16_SSISH_SH_fLi128ELi64ELNS4_4UMMA5MajorE0ELSN_0ELNSM_7ScaleInE0ELSO_0EEEEEENS4_6LayoutISC_NS5_IJNSA_ILi0EEESS_SS_EEEEENS5_IJNS4_10UnderscoreESV_SV_EEEEENS4_13SM90_TMA_LOADENS4_14ComposedLayoutINS4_7SwizzleILi3ELi4ELi3EEENS4_18smem_ptr_flag_bitsILi16EEENSR_INS5_IJNSA_ILi8EEESF_EEENS5_IJSF_SB_EEEEEEEvNS4_8identityESY_S18_vS19_EENS_8epilogue10collective18CollectiveEpilogueINS1B_23Sm100TmaWarpSpecializedILi3ELi2ELi32ELb1ELb0EEEJSG_NS5_IJNSR_ISE_SB_EENSR_INSA_ILi32EEESB_EEEEESH_SI_SH_SI_NS1B_6fusion15FusionCallbacksIS1F_NS1K_23LinCombPerRowBiasEltActINS1B_6thread4ReLuESH_fSH_SH_fLi8ELNS_15FloatRoundStyleE2EEESG_S1J_JEEENS4_5SM1004TMEM4LOAD26SM100_TMEM_LOAD_32dp32b32xESY_NSZ_INS10_ILi2ELi4ELi3EEES13_NSR_INS5_IJS14_S1H_EEENS5_IJS1H_SB_EEEEEEENS4_39AutoVectorizingCopyWithAssumedAlignmentILi128EEENS4_14SM90_TMA_STOREES20_S22_S22_EEEvvEEEEvNT_6ParamsE)
        /*0008*/ 	.word	0x00000079


	//----- nvinfo : EIATTR_FRAME_SIZE
	.align		4
.L_19:
        /*000c*/ 	.byte	0x04, 0x11
        /*000e*/ 	.short	(.L_21 - .L_20)
	.align		4
.L_20:
        /*0010*/ 	.word	index@($__internal_2_$__cuda_sm10x_tcgen05_guardrail_trap_unallocated_columns_being_dealloced)
        /*0014*/ 	.word	0x00000000


	//----- nvinfo : EIATTR_FRAME_SIZE
	.align		4
.L_21:
        /*0018*/ 	.byte	0x04, 0x11
        /*001a*/ 	.short	(.L_23 - .L_22)
	.align		4
.L_22:
        /*001c*/ 	.word	index@($__internal_1_$__cuda_sm10x_tcgen05_guardrail_trap_phase_invalid_during_alloc)
        /*0020*/ 	.word	0x00000000


	//----- nvinfo : EIATTR_FRAME_SIZE
	.align		4
.L_23:
        /*0024*/ 	.byte	0x04, 0x11
        /*0026*/ 	.short	(.L_25 - .L_24)
	.align		4
.L_24:
        /*0028*/ 	.word	index@($__internal_0_$__cuda_sm10x_tcgen05_guardrail_trap_col_being_dealloced_not_returned_by_alloc)
        /*002c*/ 	.word	0x00000000


	//----- nvinfo : EIATTR_FRAME_SIZE
	.align		4
.L_25:
        /*0030*/ 	.byte	0x04, 0x11
        /*0032*/ 	.short	(.L_27 - .L_26)
	.align		4
.L_26:
        /*0034*/ 	.word	index@(_ZN7cutlass13device_kernelINS_4gemm6kernel13GemmUniversalIN4cute5tupleIJiiiiEEENS1_10collective13CollectiveMmaINS1_35MainloopSm100TmaUmmaWarpSpecializedILi8ELi2ELi4ENS5_IJNS4_1CILi1EEESB_SB_EEEEENS5_IJNSA_ILi128EEENSA_ILi64EEESF_EEENS_6half_tENS5_IJlSB_lEEESH_SI_NS4_8TiledMMAINS4_8MMA_AtomIJNS4_20SM100_MMA_F16BF16_SSISH_SH_fLi128ELi64ELNS4_4UMMA5MajorE0ELSN_0ELNSM_7ScaleInE0ELSO_0EEEEEENS4_6LayoutISC_NS5_IJNSA_ILi0EEESS_SS_EEEEENS5_IJNS4_10UnderscoreESV_SV_EEEEENS4_13SM90_TMA_LOADENS4_14ComposedLayoutINS4_7SwizzleILi3ELi4ELi3EEENS4_18smem_ptr_flag_bitsILi16EEENSR_INS5_IJNSA_ILi8EEESF_EEENS5_IJSF_SB_EEEEEEEvNS4_8identityESY_S18_vS19_EENS_8epilogue10collective18CollectiveEpilogueINS1B_23Sm100TmaWarpSpecializedILi3ELi2ELi32ELb1ELb0EEEJSG_NS5_IJNSR_ISE_SB_EENSR_INSA_ILi32EEESB_EEEEESH_SI_SH_SI_NS1B_6fusion15FusionCallbacksIS1F_NS1K_23LinCombPerRowBiasEltActINS1B_6thread4ReLuESH_fSH_SH_fLi8ELNS_15FloatRoundStyleE2EEESG_S1J_JEEENS4_5SM1004TMEM4LOAD26SM100_TMEM_LOAD_32dp32b32xESY_NSZ_INS10_ILi2ELi4ELi3EEES13_NSR_INS5_IJS14_S1H_EEENS5_IJS1H_SB_EEEEEEENS4_39AutoVectorizingCopyWithAssumedAlignmentILi128EEENS4_14SM90_TMA_STOREES20_S22_S22_EEEvvEEEEvNT_6ParamsE)
        /*0038*/ 	.word	0x00000000


	//----- nvinfo : EIATTR_MIN_STACK_SIZE
	.align		4
.L_27:
        /*003c*/ 	.byte	0x04, 0x12
        /*003e*/ 	.short	(.L_29 - .L_28)
	.align		4
.L_28:
        /*0040*/ 	.word	index@(_ZN7cutlass13device_kernelINS_4gemm6kernel13GemmUniversalIN4cute5tupleIJiiiiEEENS1_10collective13CollectiveMmaINS1_35MainloopSm100TmaUmmaWarpSpecializedILi8ELi2ELi4ENS5_IJNS4_1CILi1EEESB_SB_EEEEENS5_IJNSA_ILi128EEENSA_ILi64EEESF_EEENS_6half_tENS5_IJlSB_lEEESH_SI_NS4_8TiledMMAINS4_8MMA_AtomIJNS4_20SM100_MMA_F16BF16_SSISH_SH_fLi128ELi64ELNS4_4UMMA5MajorE0ELSN_0ELNSM_7ScaleInE0ELSO_0EEEEEENS4_6LayoutISC_NS5_IJNSA_ILi0EEESS_SS_EEEEENS5_IJNS4_10UnderscoreESV_SV_EEEEENS4_13SM90_TMA_LOADENS4_14ComposedLayoutINS4_7SwizzleILi3ELi4ELi3EEENS4_18smem_ptr_flag_bitsILi16EEENSR_INS5_IJNSA_ILi8EEESF_EEENS5_IJSF_SB_EEEEEEEvNS4_8identityESY_S18_vS19_EENS_8epilogue10collective18CollectiveEpilogueINS1B_23Sm100TmaWarpSpecializedILi3ELi2ELi32ELb1ELb0EEEJSG_NS5_IJNSR_ISE_SB_EENSR_INSA_ILi32EEESB_EEEEESH_SI_SH_SI_NS1B_6fusion15FusionCallbacksIS1F_NS1K_23LinCombPerRowBiasEltActINS1B_6thread4ReLuESH_fSH_SH_fLi8ELNS_15FloatRoundStyleE2EEESG_S1J_JEEENS4_5SM1004TMEM4LOAD26SM100_TMEM_LOAD_32dp32b32xESY_NSZ_INS10_ILi2ELi4ELi3EEES13_NSR_INS5_IJS14_S1H_EEENS5_IJS1H_SB_EEEEEEENS4_39AutoVectorizingCopyWithAssumedAlignmentILi128EEENS4_14SM90_TMA_STOREES20_S22_S22_EEEvvEEEEvNT_6ParamsE)
        /*0044*/ 	.word	0x00000000
.L_29:


//--------------------- .nv.compat                --------------------------
	.section	.nv.compat,"",@"SHT_CUDA_COMPAT_INFO"
	.align	4
        /*0000*/ 	.byte	0x02, 0x09, 0x01, 0x00, 0x02, 0x02, 0x02, 0x00, 0x02, 0x05, 0x05, 0x00, 0x03, 0x07, 0x01, 0x01
        /*0010*/ 	.byte	0x02, 0x03, 0x01, 0x00, 0x02, 0x06, 0x01, 0x00, 0x04, 0x0b, 0x08, 0x00, 0x09, 0x00, 0x00, 0x00
        /*0020*/ 	.byte	0x00, 0x00, 0x00, 0x00


//--------------------- .nv.info._ZN7cutlass13device_kernelINS_4gemm6kernel13GemmUniversalIN4cute5tupleIJiiiiEEENS1_10collective13CollectiveMmaINS1_35MainloopSm100TmaUmmaWarpSpecializedILi8ELi2ELi4ENS5_IJNS4_1CILi1EEESB_SB_EEEEENS5_IJNSA_ILi128EEENSA_ILi64EEESF_EEENS_6half_tENS5_IJlSB_lEEESH_SI_NS4_8TiledMMAINS4_8MMA_AtomIJNS4_20SM100_MMA_F16BF16_SSISH_SH_fLi128ELi64ELNS4_4UMMA5MajorE0ELSN_0ELNSM_7ScaleInE0ELSO_0EEEEEENS4_6LayoutISC_NS5_IJNSA_ILi0EEESS_SS_EEEEENS5_IJNS4_10UnderscoreESV_SV_EEEEENS4_13SM90_TMA_LOADENS4_14ComposedLayoutINS4_7SwizzleILi3ELi4ELi3EEENS4_18smem_ptr_flag_bitsILi16EEENSR_INS5_IJNSA_ILi8EEESF_EEENS5_IJSF_SB_EEEEEEEvNS4_8identityESY_S18_vS19_EENS_8epilogue10collective18CollectiveEpilogueINS1B_23Sm100TmaWarpSpecializedILi3ELi2ELi32ELb1ELb0EEEJSG_NS5_IJNSR_ISE_SB_EENSR_INSA_ILi32EEESB_EEEEESH_SI_SH_SI_NS1B_6fusion15FusionCallbacksIS1F_NS1K_23LinCombPerRowBiasEltActINS1B_6thread4ReLuESH_fSH_SH_fLi8ELNS_15FloatRoundStyleE2EEESG_S1J_JEEENS4_5SM1004TMEM4LOAD26SM100_TMEM_LOAD_32dp32b32xESY_NSZ_INS10_ILi2ELi4ELi3EEES13_NSR_INS5_IJS14_S1H_EEENS5_IJS1H_SB_EEEEEEENS4_39AutoVectorizingCopyWithAssumedAlignmentILi128EEENS4_14SM90_TMA_STOREES20_S22_S22_EEEvvEEEEvNT_6ParamsE --------------------------
	.section	.nv.info._ZN7cutlass13device_kernelINS_4gemm6kernel13GemmUniversalIN4cute5tupleIJiiiiEEENS1_10collective13CollectiveMmaINS1_35MainloopSm100TmaUmmaWarpSpecializedILi8ELi2ELi4ENS5_IJNS4_1CILi1EEESB_SB_EEEEENS5_IJNSA_ILi128EEENSA_ILi64EEESF_EEENS_6half_tENS5_IJlSB_lEEESH_SI_NS4_8TiledMMAINS4_8MMA_AtomIJNS4_20SM100_MMA_F16BF16_SSISH_SH_fLi128ELi64ELNS4_4UMMA5MajorE0ELSN_0ELNSM_7ScaleInE0ELSO_0EEEEEENS4_6LayoutISC_NS5_IJNSA_ILi0EEESS_SS_EEEEENS5_IJNS4_10UnderscoreESV_SV_EEEEENS4_13SM90_TMA_LOADENS4_14ComposedLayoutINS4_7SwizzleILi3ELi4ELi3EEENS4_18smem_ptr_flag_bitsILi16EEENSR_INS5_IJNSA_ILi8EEESF_EEENS5_IJSF_SB_EEEEEEEvNS4_8identityESY_S18_vS19_EENS_8epilogue10collective18CollectiveEpilogueINS1B_23Sm100TmaWarpSpecializedILi3ELi2ELi32ELb1ELb0EEEJSG_NS5_IJNSR_ISE_SB_EENSR_INSA_ILi32EEESB_EEEEESH_SI_SH_SI_NS1B_6fusion15FusionCallbacksIS1F_NS1K_23LinCombPerRowBiasEltActINS1B_6thread4ReLuESH_fSH_SH_fLi8ELNS_15FloatRoundStyleE2EEESG_S1J_JEEENS4_5SM1004TMEM4LOAD26SM100_TMEM_LOAD_32dp32b32xESY_NSZ_INS10_ILi2ELi4ELi3EEES13_NSR_INS5_IJS14_S1H_EEENS5_IJS1H_SB_EEEEEEENS4_39AutoVectorizingCopyWithAssumedAlignmentILi128EEENS4_14SM90_TMA_STOREES20_S22_S22_EEEvvEEEEvNT_6ParamsE,"",@"SHT_CUDA_INFO"
	.sectionflags	@""
	.align	4


	//----- nvinfo : EIATTR_CUDA_API_VERSION
	.align		4
        /*0000*/ 	.byte	0x04, 0x37
        /*0002*/ 	.short	(.L_31 - .L_30)
.L_30:
        /*0004*/ 	.word	0x00000082


	//----- nvinfo : EIATTR_KPARAM_INFO
	.align		4
.L_31:
        /*0008*/ 	.byte	0x04, 0x17
        /*000a*/ 	.short	(.L_33 - .L_32)
.L_32:
        /*000c*/ 	.word	0x00000000
        /*0010*/ 	.short	0x0000
        /*0012*/ 	.short	0x0000
        /*0014*/ 	.byte	0x00, 0xf0, 0x01, 0x20


	//----- nvinfo : EIATTR_AT_ENTRY_FRAGMENTS
	.align		4
.L_33:
        /*0018*/ 	.byte	0x04, 0x4f
        /*001a*/ 	.short	(.L_35 - .L_34)


	//   ....[0]....
.L_34:
        /*001c*/ 	.word	0x00000006


	//----- nvinfo : EIATTR_RESERVED_SMEM_USED
	.align		4
.L_35:
        /*0020*/ 	.byte	0x01, 0x41
	.zero		2


	//----- nvinfo : EIATTR_SPARSE_MMA_MASK
	.align		4
        /*0024*/ 	.byte	0x03, 0x50
        /*0026*/ 	.short	0x0000


	//----- nvinfo : EIATTR_TCGEN05_1CTA_USED
	.align		4
        /*0028*/ 	.byte	0x01, 0x51
	.zero		2


	//----- nvinfo : EIATTR_MAXREG_COUNT
	.align		4
        /*002c*/ 	.byte	0x03, 0x1b
        /*002e*/ 	.short	0x00ff


	//----- nvinfo : EIATTR_NUM_BARRIERS
	.align		4
        /*0030*/ 	.byte	0x02, 0x4c
        /*0032*/ 	.byte	0x07
	.zero		1


	//----- nvinfo : EIATTR_EXTERNS
	.align		4
        /*0034*/ 	.byte	0x04, 0x0f
        /*0036*/ 	.short	(.L_37 - .L_36)


	//   ....[0]....
	.align		4
.L_36:
        /*0038*/ 	.word	index@(__assertfail)


	//----- nvinfo : EIATTR_MERCURY_ISA_VERSION
	.align		4
.L_37:
        /*003c*/ 	.byte	0x03, 0x5f
        /*003e*/ 	.short	0x0101


	//----- nvinfo : EIATTR_INT_WARP_WIDE_INSTR_OFFSETS
	.align		4
        /*0040*/ 	.byte	0x04, 0x31
        /*0042*/ 	.short	(.L_39 - .L_38)


	//   ....[0]....
.L_38:
        /*0044*/ 	.word	0x00001e00


	//   ....[1]....
        /*0048*/ 	.word	0x00003a80


	//   ....[2]....
        /*004c*/ 	.word	0x00003ab0


	//   ....[3]....
        /*0050*/ 	.word	0x00003b00


	//   ....[4]....
        /*0054*/ 	.word	0x000043f0


	//   ....[5]....
        /*0058*/ 	.word	0x00004410


	//   ....[6]....
        /*005c*/ 	.word	0x000046e0


	//   ....[7]....
        /*0060*/ 	.word	0x00004810


	//----- nvinfo : EIATTR_COOP_GROUP_MASK_REGIDS
	.align		4
.L_39:
        /*0064*/ 	.byte	0x04, 0x29
        /*0066*/ 	.short	(.L_41 - .L_40)


	//   ....[0]....
.L_40:
        /*0068*/ 	.word	0xffffffff


	//   ....[1]....
        /*006c*/ 	.word	0xffffffff


	//   ....[2]....
        /*0070*/ 	.word	0xffffffff


	//   ....[3]....
        /*0074*/ 	.word	0xffffffff


	//   ....[4]....
        /*0078*/ 	.word	0xffffffff


	//   ....[5]....
        /*007c*/ 	.word	0xffffffff


	//   ....[6]....
        /*0080*/ 	.word	0xffffffff


	//   ....[7]....
        /*0084*/ 	.word	0xffffffff


	//   ....[8]....
        /*0088*/ 	.word	0xffffffff


	//   ....[9]....
        /*008c*/ 	.word	0xffffffff


	//   ....[10]....
        /*0090*/ 	.word	0xffffffff


	//   ....[11]....
        /*0094*/ 	.word	0xffffffff


	//   ....[12]....
        /*0098*/ 	.word	0xffffffff


	//----- nvinfo : EIATTR_COOP_GROUP_INSTR_OFFSETS
	.align		4
.L_41:
        /*009c*/ 	.byte	0x04, 0x28
        /*009e*/ 	.short	(.L_43 - .L_42)


	//   ....[0]....
.L_42:
        /*00a0*/ 	.word	0x00000090


	//   ....[1]....
        /*00a4*/ 	.word	0x000004a0


	//   ....[2]....
        /*00a8*/ 	.word	0x00000690


	//   ....[3]....
        /*00ac*/ 	.word	0x00000810


	//   ....[4]....
        /*00b0*/ 	.word	0x00000910


	//   ....[5]....
        /*00b4*/ 	.word	0x00000a80


	//   ....[6]....
        /*00b8*/ 	.word	0x00000c20


	//   ....[7]....
        /*00bc*/ 	.word	0x00001ce0


	//   ....[8]....
        /*00c0*/ 	.word	0x00002d00


	//   ....[9]....
        /*00c4*/ 	.word	0x00002f10


	//   ....[10]....
        /*00c8*/ 	.word	0x00002f40


	//   ....[11]....
        /*00cc*/ 	.word	0x00003970


	//   ....[12]....
        /*00d0*/ 	.word	0x00003ba0


	//----- nvinfo : EIATTR_VRC_CTA_INIT_COUNT
	.align		4
.L_43:
        /*00d4*/ 	.byte	0x02, 0x4a
        /*00d6*/ 	.byte	0x80
	.zero		1


	//----- nvinfo : EIATTR_SYSCALL_OFFSETS
	.align		4
        /*00d8*/ 	.byte	0x04, 0x46
        /*00da*/ 	.short	(.L_45 - .L_44)


	//   ....[0]....
.L_44:
        /*00dc*/ 	.word	0x00005430


	//   ....[1]....
        /*00e0*/ 	.word	0x00005520


	//   ....[2]....
        /*00e4*/ 	.word	0x00005f00


	//   ....[3]....
        /*00e8*/ 	.word	0x00006bb0


	//----- nvinfo : EIATTR_MBARRIER_INSTR_OFFSETS
	.align		4
.L_45:
        /*00ec*/ 	.byte	0x04, 0x39
        /*00ee*/ 	.short	(.L_47 - .L_46)


	//   ....[0]....
.L_46:
        /*00f0*/ 	.word	0x00000580
        /*00f4*/ 	.word	0x000000ff
        /*00f8*/ 	.word	0x00000000
        /*00fc*/ 	.short	0x0100
        /*00fe*/ 	.byte	0x05
	.zero		1


	//   ....[1]....
        /*0100*/ 	.word	0x00000590
        /*0104*/ 	.word	0x000000ff
        /*0108*/ 	.word	0x00000040
        /*010c*/ 	.short	0x0100
        /*010e*/ 	.byte	0x05
	.zero		1


	//   ....[2]....
        /*0110*/ 	.word	0x000005a0
        /*0114*/ 	.word	0x000000ff
        /*0118*/ 	.word	0x00000008
        /*011c*/ 	.short	0x0100
        /*011e*/ 	.byte	0x05
	.zero		1


	//   ....[3]....
        /*0120*/ 	.word	0x000005b0
        /*0124*/ 	.word	0x000000ff
        /*0128*/ 	.word	0x00000048
        /*012c*/ 	.short	0x0100
        /*012e*/ 	.byte	0x05
	.zero		1


	//   ....[4]....
        /*0130*/ 	.word	0x000005c0
        /*0134*/ 	.word	0x000000ff
        /*0138*/ 	.word	0x00000010
        /*013c*/ 	.short	0x0100
        /*013e*/ 	.byte	0x05
	.zero		1


	//   ....[5]....
        /*0140*/ 	.word	0x000005d0
        /*0144*/ 	.word	0x000000ff
        /*0148*/ 	.word	0x00000050
        /*014c*/ 	.short	0x0100
        /*014e*/ 	.byte	0x05
	.zero		1


	//   ....[6]....
        /*0150*/ 	.word	0x000005e0
        /*0154*/ 	.word	0x000000ff
        /*0158*/ 	.word	0x00000018
        /*015c*/ 	.short	0x0100
        /*015e*/ 	.byte	0x05
	.zero		1


	//   ....[7]....
        /*0160*/ 	.word	0x000005f0
        /*0164*/ 	.word	0x000000ff
        /*0168*/ 	.word	0x00000058
        /*016c*/ 	.short	0x0100
        /*016e*/ 	.byte	0x05
	.zero		1


	//   ....[8]....
        /*0170*/ 	.word	0x00000600
        /*0174*/ 	.word	0x000000ff
        /*0178*/ 	.word	0x00000020
        /*017c*/ 	.short	0x0100
        /*017e*/ 	.byte	0x05
	.zero		1


	//   ....[9]....
        /*0180*/ 	.word	0x00000610
        /*0184*/ 	.word	0x000000ff
        /*0188*/ 	.word	0x00000060
        /*018c*/ 	.short	0x0100
        /*018e*/ 	.byte	0x05
	.zero		1


	//   ....[10]....
        /*0190*/ 	.word	0x00000620
        /*0194*/ 	.word	0x000000ff
        /*0198*/ 	.word	0x00000028
        /*019c*/ 	.short	0x0100
        /*019e*/ 	.byte	0x05
	.zero		1


	//   ....[11]....
        /*01a0*/ 	.word	0x00000630
        /*01a4*/ 	.word	0x000000ff
        /*01a8*/ 	.word	0x00000068
        /*01ac*/ 	.short	0x0100
        /*01ae*/ 	.byte	0x05
	.zero		1


	//   ....[12]....
        /*01b0*/ 	.word	0x00000640
        /*01b4*/ 	.word	0x000000ff
        /*01b8*/ 	.word	0x00000030
        /*01bc*/ 	.short	0x0100
        /*01be*/ 	.byte	0x05
	.zero		1


	//   ....[13]....
        /*01c0*/ 	.word	0x00000650
        /*01c4*/ 	.word	0x000000ff
        /*01c8*/ 	.word	0x00000070
        /*01cc*/ 	.short	0x0100
        /*01ce*/ 	.byte	0x05
	.zero		1


	//   ....[14]....
        /*01d0*/ 	.word	0x00000660
        /*01d4*/ 	.word	0x000000ff
        /*01d8*/ 	.word	0x00000038
        /*01dc*/ 	.short	0x0100
        /*01de*/ 	.byte	0x05
	.zero		1


	//   ....[15]....
        /*01e0*/ 	.word	0x00000670
        /*01e4*/ 	.word	0x000000ff
        /*01e8*/ 	.word	0x00000078
        /*01ec*/ 	.short	0x0100
        /*01ee*/ 	.byte	0x05
	.zero		1


	//   ....[16]....
        /*01f0*/ 	.word	0x000007a0
        /*01f4*/ 	.word	0x000000ff
        /*01f8*/ 	.word	0x00000080
        /*01fc*/ 	.short	0x0100
        /*01fe*/ 	.byte	0x07
	.zero		1


	//   ....[17]....
        /*0200*/ 	.word	0x000007b0
        /*0204*/ 	.word	0x000000ff
        /*0208*/ 	.word	0x00000098
        /*020c*/ 	.short	0x0100
        /*020e*/ 	.byte	0x07
	.zero		1


	//   ....[18]....
        /*0210*/ 	.word	0x000007c0
        /*0214*/ 	.word	0x000000ff
        /*0218*/ 	.word	0x00000088
        /*021c*/ 	.short	0x0100
        /*021e*/ 	.byte	0x07
	.zero		1


	//   ....[19]....
        /*0220*/ 	.word	0x000007d0
        /*0224*/ 	.word	0x000000ff
        /*0228*/ 	.word	0x000000a0
        /*022c*/ 	.short	0x0100
        /*022e*/ 	.byte	0x07
	.zero		1


	//   ....[20]....
        /*0230*/ 	.word	0x000007e0
        /*0234*/ 	.word	0x000000ff
        /*0238*/ 	.word	0x00000090
        /*023c*/ 	.short	0x0100
        /*023e*/ 	.byte	0x07
	.zero		1


	//   ....[21]....
        /*0240*/ 	.word	0x000007f0
        /*0244*/ 	.word	0x000000ff
        /*0248*/ 	.word	0x000000a8
        /*024c*/ 	.short	0x0100
        /*024e*/ 	.byte	0x07
	.zero		1


	//   ....[22]....
        /*0250*/ 	.word	0x000008e0
        /*0254*/ 	.word	0x000000ff
        /*0258*/ 	.word	0x000000b0
        /*025c*/ 	.short	0x0100
        /*025e*/ 	.byte	0x05
	.zero		1


	//   ....[23]....
        /*0260*/ 	.word	0x000008f0
        /*0264*/ 	.word	0x000000ff
        /*0268*/ 	.word	0x000000b8
        /*026c*/ 	.short	0x0100
        /*026e*/ 	.byte	0x05
	.zero		1


	//   ....[24]....
        /*0270*/ 	.word	0x00000a30
        /*0274*/ 	.word	0x000000ff
        /*0278*/ 	.word	0x000000c0
        /*027c*/ 	.short	0x0100
        /*027e*/ 	.byte	0x05
	.zero		1


	//   ....[25]....
        /*0280*/ 	.word	0x00000a40
        /*0284*/ 	.word	0x000000ff
        /*0288*/ 	.word	0x000000d0
        /*028c*/ 	.short	0x0100
        /*028e*/ 	.byte	0x05
	.zero		1


	//   ....[26]....
        /*0290*/ 	.word	0x00000a50
        /*0294*/ 	.word	0x000000ff
        /*0298*/ 	.word	0x000000c8
        /*029c*/ 	.short	0x0100
        /*029e*/ 	.byte	0x05
	.zero		1


	//   ....[27]....
        /*02a0*/ 	.word	0x00000a60
        /*02a4*/ 	.word	0x000000ff
        /*02a8*/ 	.word	0x000000d8
        /*02ac*/ 	.short	0x0100
        /*02ae*/ 	.byte	0x05
	.zero		1


	//   ....[28]....
        /*02b0*/ 	.word	0x00000b90
        /*02b4*/ 	.word	0x000000ff
        /*02b8*/ 	.word	0x000000e0
        /*02bc*/ 	.short	0x0100
        /*02be*/ 	.byte	0x07
	.zero		1


	//   ....[29]....
        /*02c0*/ 	.word	0x00000ba0
        /*02c4*/ 	.word	0x000000ff
        /*02c8*/ 	.word	0x00000100
        /*02cc*/ 	.short	0x0100
        /*02ce*/ 	.byte	0x07
	.zero		1


	//   ....[30]....
        /*02d0*/ 	.word	0x00000bb0
        /*02d4*/ 	.word	0x000000ff
        /*02d8*/ 	.word	0x000000e8
        /*02dc*/ 	.short	0x0100
        /*02de*/ 	.byte	0x07
	.zero		1


	//   ....[31]....
        /*02e0*/ 	.word	0x00000bc0
        /*02e4*/ 	.word	0x000000ff
        /*02e8*/ 	.word	0x00000108
        /*02ec*/ 	.short	0x0100
        /*02ee*/ 	.byte	0x07
	.zero		1


	//   ....[32]....
        /*02f0*/ 	.word	0x00000bd0
        /*02f4*/ 	.word	0x000000ff
        /*02f8*/ 	.word	0x000000f0
        /*02fc*/ 	.short	0x0100
        /*02fe*/ 	.byte	0x07
	.zero		1


	//   ....[33]....
        /*0300*/ 	.word	0x00000be0
        /*0304*/ 	.word	0x000000ff
        /*0308*/ 	.word	0x00000110
        /*030c*/ 	.short	0x0100
        /*030e*/ 	.byte	0x07
	.zero		1


	//   ....[34]....
        /*0310*/ 	.word	0x00000bf0
        /*0314*/ 	.word	0x000000ff
        /*0318*/ 	.word	0x000000f8
        /*031c*/ 	.short	0x0100
        /*031e*/ 	.byte	0x07
	.zero		1


	//   ....[35]....
        /*0320*/ 	.word	0x00000c00
        /*0324*/ 	.word	0x000000ff
        /*0328*/ 	.word	0x00000118
        /*032c*/ 	.short	0x0100
        /*032e*/ 	.byte	0x07
	.zero		1


	//   ....[36]....
        /*0330*/ 	.word	0x00000cf0
        /*0334*/ 	.word	0x000000ff
        /*0338*/ 	.word	0x00000120
        /*033c*/ 	.short	0x0100
        /*033e*/ 	.byte	0x05
	.zero		1


	//   ....[37]....
        /*0340*/ 	.word	0x00000d00
        /*0344*/ 	.word	0x000000ff
        /*0348*/ 	.word	0x00000130
        /*034c*/ 	.short	0x0100
        /*034e*/ 	.byte	0x05
	.zero		1


	//   ....[38]....
        /*0350*/ 	.word	0x00000d10
        /*0354*/ 	.word	0x000000ff
        /*0358*/ 	.word	0x00000128
        /*035c*/ 	.short	0x0100
        /*035e*/ 	.byte	0x05
	.zero		1


	//   ....[39]....
        /*0360*/ 	.word	0x00000d20
        /*0364*/ 	.word	0x000000ff
        /*0368*/ 	.word	0x00000138
        /*036c*/ 	.short	0x0100
        /*036e*/ 	.byte	0x05
	.zero		1


	//   ....[40]....
        /*0370*/ 	.word	0x000015d0
        /*0374*/ 	.word	0x00000002
        /*0378*/ 	.word	0x00000130
        /*037c*/ 	.short	0x010a
        /*037e*/ 	.byte	0xff
	.zero		1


	//   ....[41]....
        /*0380*/ 	.word	0x00001600
        /*0384*/ 	.word	0x00000002
        /*0388*/ 	.word	0x00000120
        /*038c*/ 	.short	0x0101
        /*038e*/ 	.byte	0xff
	.zero		1


	//   ....[42]....
        /*0390*/ 	.word	0x000016d0
        /*0394*/ 	.word	0x000000ff
        /*0398*/ 	.word	0x00000040
        /*039c*/ 	.short	0x010a
        /*039e*/ 	.byte	0x08
	.zero		1


	//   ....[43]....
        /*03a0*/ 	.word	0x00001770
        /*03a4*/ 	.word	0x000000ff
        /*03a8*/ 	.word	0x00000040
        /*03ac*/ 	.short	0x010a
        /*03ae*/ 	.byte	0x21
	.zero		1


	//   ....[44]....
        /*03b0*/ 	.word	0x000018c0
        /*03b4*/ 	.word	0x000000ff
        /*03b8*/ 	.word	0x00000040
        /*03bc*/ 	.short	0x010a
        /*03be*/ 	.byte	0x08
	.zero		1


	//   ....[45]....
        /*03c0*/ 	.word	0x000019f0
        /*03c4*/ 	.word	0x000000ff
        /*03c8*/ 	.word	0x000000b8
        /*03cc*/ 	.short	0x0101
        /*03ce*/ 	.byte	0x04
	.zero		1


	//   ....[46]....
        /*03d0*/ 	.word	0x00001a00
        /*03d4*/ 	.word	0x000000ff
        /*03d8*/ 	.word	0x00000040
        /*03dc*/ 	.short	0x010a
        /*03de*/ 	.byte	0x08
	.zero		1


	//   ....[47]....
        /*03e0*/ 	.word	0x00001a80
        /*03e4*/ 	.word	0x000000ff
        /*03e8*/ 	.word	0x00000040
        /*03ec*/ 	.short	0x010a
        /*03ee*/ 	.byte	0x11
	.zero		1


	//   ....[48]....
        /*03f0*/ 	.word	0x00001bd0
        /*03f4*/ 	.word	0x000000ff
        /*03f8*/ 	.word	0x00000040
        /*03fc*/ 	.short	0x010a
        /*03fe*/ 	.byte	0x08
	.zero		1


	//   ....[49]....
        /*0400*/ 	.word	0x00001d10
        /*0404*/ 	.word	0x00000002
        /*0408*/ 	.word	0x000000c0
        /*040c*/ 	.short	0x010a
        /*040e*/ 	.byte	0xff
	.zero		1


	//   ....[50]....
        /*0410*/ 	.word	0x00001dd0
        /*0414*/ 	.word	0x00000002
        /*0418*/ 	.word	0x00000000
        /*041c*/ 	.short	0x0101
        /*041e*/ 	.byte	0xff
	.zero		1


	//   ....[51]....
        /*0420*/ 	.word	0x00002330
        /*0424*/ 	.word	0x000000ff
        /*0428*/ 	.word	0x00000000
        /*042c*/ 	.short	0x010a
        /*042e*/ 	.byte	0x05
	.zero		1


	//   ....[52]....
        /*0430*/ 	.word	0x000023c0
        /*0434*/ 	.word	0x000000ff
        /*0438*/ 	.word	0x00000000
        /*043c*/ 	.short	0x010a
        /*043e*/ 	.byte	0x05
	.zero		1


	//   ....[53]....
        /*0440*/ 	.word	0x00002450
        /*0444*/ 	.word	0x000000ff
        /*0448*/ 	.word	0x00000000
        /*044c*/ 	.short	0x010a
        /*044e*/ 	.byte	0x05
	.zero		1


	//   ....[54]....
        /*0450*/ 	.word	0x000024e0
        /*0454*/ 	.word	0x000000ff
        /*0458*/ 	.word	0x00000000
        /*045c*/ 	.short	0x010a
        /*045e*/ 	.byte	0x05
	.zero		1


	//   ....[55]....
        /*0460*/ 	.word	0x00002570
        /*0464*/ 	.word	0x000000ff
        /*0468*/ 	.word	0x00000000
        /*046c*/ 	.short	0x010a
        /*046e*/ 	.byte	0x05
	.zero		1


	//   ....[56]....
        /*0470*/ 	.word	0x00002600
        /*0474*/ 	.word	0x000000ff
        /*0478*/ 	.word	0x00000000
        /*047c*/ 	.short	0x010a
        /*047e*/ 	.byte	0x05
	.zero		1


	//   ....[57]....
        /*0480*/ 	.word	0x00002690
        /*0484*/ 	.word	0x000000ff
        /*0488*/ 	.word	0x00000000
        /*048c*/ 	.short	0x010a
        /*048e*/ 	.byte	0x05
	.zero		1


	//   ....[58]....
        /*0490*/ 	.word	0x00002730
        /*0494*/ 	.word	0x00000000
        /*0498*/ 	.word	0x00000000
        /*049c*/ 	.short	0x010a
        /*049e*/ 	.byte	0xff
	.zero		1


	//   ....[59]....
        /*04a0*/ 	.word	0x00002850
        /*04a4*/ 	.word	0x00000000
        /*04a8*/ 	.word	0x00000120
        /*04ac*/ 	.short	0x010a
        /*04ae*/ 	.byte	0xff
	.zero		1


	//   ....[60]....
        /*04b0*/ 	.word	0x000028c0
        /*04b4*/ 	.word	0x00000000
        /*04b8*/ 	.word	0x00000000
        /*04bc*/ 	.short	0x0101
        /*04be*/ 	.byte	0xff
	.zero		1


	//   ....[61]....
        /*04c0*/ 	.word	0x000028e0
        /*04c4*/ 	.word	0x000000ff
        /*04c8*/ 	.word	0x000000d0
        /*04cc*/ 	.short	0x010a
        /*04ce*/ 	.byte	0x05
	.zero		1


	//   ....[62]....
        /*04d0*/ 	.word	0x00002a00
        /*04d4*/ 	.word	0x00000000
        /*04d8*/ 	.word	0x000000c0
        /*04dc*/ 	.short	0x010a
        /*04de*/ 	.byte	0xff
	.zero		1


	//   ....[63]....
        /*04e0*/ 	.word	0x00002b00
        /*04e4*/ 	.word	0x00000000
        /*04e8*/ 	.word	0x00000000
        /*04ec*/ 	.short	0x0101
        /*04ee*/ 	.byte	0xff
	.zero		1


	//   ....[64]....
        /*04f0*/ 	.word	0x00002b90
        /*04f4*/ 	.word	0x000000ff
        /*04f8*/ 	.word	0x000000d0
        /*04fc*/ 	.short	0x0106
        /*04fe*/ 	.byte	0x05
	.zero		1


	//   ....[65]....
        /*0500*/ 	.word	0x00002bb0
        /*0504*/ 	.word	0x000000ff
        /*0508*/ 	.word	0x000000d0
        /*050c*/ 	.short	0x010a
        /*050e*/ 	.byte	0x05
	.zero		1


	//   ....[66]....
        /*0510*/ 	.word	0x00002c40
        /*0514*/ 	.word	0x000000ff
        /*0518*/ 	.word	0x000000d0
        /*051c*/ 	.short	0x0106
        /*051e*/ 	.byte	0x04
	.zero		1


	//   ....[67]....
        /*0520*/ 	.word	0x00002c80
        /*0524*/ 	.word	0x00000000
        /*0528*/ 	.word	0x000000d0
        /*052c*/ 	.short	0x010a
        /*052e*/ 	.byte	0xff
	.zero		1


	//   ....[68]....
        /*0530*/ 	.word	0x000031c0
        /*0534*/ 	.word	0x00000000
        /*0538*/ 	.word	0x000000c0
        /*053c*/ 	.short	0x010a
        /*053e*/ 	.byte	0xff
	.zero		1


	//   ....[69]....
        /*0540*/ 	.word	0x000032d0
        /*0544*/ 	.word	0x00000003
        /*0548*/ 	.word	0x00000000
        /*054c*/ 	.short	0x0101
        /*054e*/ 	.byte	0xff
	.zero		1


	//   ....[70]....
        /*0550*/ 	.word	0x000032e0
        /*0554*/ 	.word	0x000000ff
        /*0558*/ 	.word	0x00000000
        /*055c*/ 	.short	0x010a
        /*055e*/ 	.byte	0x06
	.zero		1


	//   ....[71]....
        /*0560*/ 	.word	0x00003300
        /*0564*/ 	.word	0x000000ff
        /*0568*/ 	.word	0x00000100
        /*056c*/ 	.short	0x010a
        /*056e*/ 	.byte	0x07
	.zero		1


	//   ....[72]....
        /*0570*/ 	.word	0x000033d0
        /*0574*/ 	.word	0x000000ff
        /*0578*/ 	.word	0x00000000
        /*057c*/ 	.short	0x010a
        /*057e*/ 	.byte	0x06
	.zero		1


	//   ....[73]....
        /*0580*/ 	.word	0x00003500
        /*0584*/ 	.word	0x000000ff
        /*0588*/ 	.word	0x00000000
        /*058c*/ 	.short	0x010a
        /*058e*/ 	.byte	0x1a
	.zero		1


	//   ....[74]....
        /*0590*/ 	.word	0x000037a0
        /*0594*/ 	.word	0x000000ff
        /*0598*/ 	.word	0x00000000
        /*059c*/ 	.short	0x010a
        /*059e*/ 	.byte	0x06
	.zero		1


	//   ....[75]....
        /*05a0*/ 	.word	0x00003830
        /*05a4*/ 	.word	0x000000ff
        /*05a8*/ 	.word	0x00000000
        /*05ac*/ 	.short	0x010a
        /*05ae*/ 	.byte	0x06
	.zero		1


	//   ....[76]....
        /*05b0*/ 	.word	0x000038c0
        /*05b4*/ 	.word	0x000000ff
        /*05b8*/ 	.word	0x00000000
        /*05bc*/ 	.short	0x010a
        /*05be*/ 	.byte	0x06
	.zero		1


	//   ....[77]....
        /*05c0*/ 	.word	0x00003950
        /*05c4*/ 	.word	0x000000ff
        /*05c8*/ 	.word	0x00000000
        /*05cc*/ 	.short	0x010a
        /*05ce*/ 	.byte	0x07
	.zero		1


	//   ....[78]....
        /*05d0*/ 	.word	0x00003d90
        /*05d4*/ 	.word	0x00000000
        /*05d8*/ 	.word	0x000000c0
        /*05dc*/ 	.short	0x010a
        /*05de*/ 	.byte	0xff
	.zero		1


	//   ....[79]....
        /*05e0*/ 	.word	0x00003e50
        /*05e4*/ 	.word	0x00000000
        /*05e8*/ 	.word	0x00000000
        /*05ec*/ 	.short	0x0101
        /*05ee*/ 	.byte	0xff
	.zero		1


	//   ....[80]....
        /*05f0*/ 	.word	0x00004170
        /*05f4*/ 	.word	0x000000ff
        /*05f8*/ 	.word	0x000000b8
        /*05fc*/ 	.short	0x010a
        /*05fe*/ 	.byte	0x06
	.zero		1


	//   ....[81]....
        /*0600*/ 	.word	0x00004390
        /*0604*/ 	.word	0x000000ff
        /*0608*/ 	.word	0x00000098
        /*060c*/ 	.short	0x010a
        /*060e*/ 	.byte	0x0f
	.zero		1


	//   ....[82]....
        /*0610*/ 	.word	0x00004590
        /*0614*/ 	.word	0x000000ff
        /*0618*/ 	.word	0x00000080
        /*061c*/ 	.short	0x010b
        /*061e*/ 	.byte	0x0f
	.zero		1


	//   ....[83]....
        /*0620*/ 	.word	0x000045e0
        /*0624*/ 	.word	0x000000ff
        /*0628*/ 	.word	0x00000000
        /*062c*/ 	.short	0x0101
        /*062e*/ 	.byte	0x10
	.zero		1


	//   ....[84]....
        /*0630*/ 	.word	0x00004620
        /*0634*/ 	.word	0x000000ff
        /*0638*/ 	.word	0x00000098
        /*063c*/ 	.short	0x010a
        /*063e*/ 	.byte	0x07
	.zero		1


	//   ....[85]....
        /*0640*/ 	.word	0x00004860
        /*0644*/ 	.word	0x000000ff
        /*0648*/ 	.word	0x00000080
        /*064c*/ 	.short	0x010b
        /*064e*/ 	.byte	0x07
	.zero		1


	//   ....[86]....
        /*0650*/ 	.word	0x000048d0
        /*0654*/ 	.word	0x000000ff
        /*0658*/ 	.word	0x00000000
        /*065c*/ 	.short	0x0101
        /*065e*/ 	.byte	0x0f
	.zero		1


	//   ....[87]....
        /*0660*/ 	.word	0x00004920
        /*0664*/ 	.word	0x000000ff
        /*0668*/ 	.word	0x00000000
        /*066c*/ 	.short	0x010a
        /*066e*/ 	.byte	0x04
	.zero		1


	//   ....[88]....
        /*0670*/ 	.word	0x000049b0
        /*0674*/ 	.word	0x000000ff
        /*0678*/ 	.word	0x00000000
        /*067c*/ 	.short	0x010a
        /*067e*/ 	.byte	0x04
	.zero		1


	//   ....[89]....
        /*0680*/ 	.word	0x00004a50
        /*0684*/ 	.word	0x00000000
        /*0688*/ 	.word	0x00000000
        /*068c*/ 	.short	0x010a
        /*068e*/ 	.byte	0xff
	.zero		1


	//   ....[90]....
        /*0690*/ 	.word	0x00004e00
        /*0694*/ 	.word	0x00000000
        /*0698*/ 	.word	0x000000c0
        /*069c*/ 	.short	0x010a
        /*069e*/ 	.byte	0xff
	.zero		1


	//   ....[91]....
        /*06a0*/ 	.word	0x00004f10
        /*06a4*/ 	.word	0x00000000
        /*06a8*/ 	.word	0x00000000
        /*06ac*/ 	.short	0x0101
        /*06ae*/ 	.byte	0xff
	.zero		1


	//   ....[92]....
        /*06b0*/ 	.word	0x000059e0
        /*06b4*/ 	.word	0x00000000
        /*06b8*/ 	.word	0x00000080
        /*06bc*/ 	.short	0x010a
        /*06be*/ 	.byte	0xff
	.zero		1


	//   ....[93]....
        /*06c0*/ 	.word	0x00005bb0
        /*06c4*/ 	.word	0x00000045
        /*06c8*/ 	.word	0x000000e0
        /*06cc*/ 	.short	0x010a
        /*06ce*/ 	.byte	0xff
	.zero		1


	//   ....[94]....
        /*06d0*/ 	.word	0x00005cb0
        /*06d4*/ 	.word	0x00000000
        /*06d8*/ 	.word	0x00000080
        /*06dc*/ 	.short	0x010a
        /*06de*/ 	.byte	0xff
	.zero		1


	//   ....[95]....
        /*06e0*/ 	.word	0x00005de0
        /*06e4*/ 	.word	0x00000045
        /*06e8*/ 	.word	0x000000e0
        /*06ec*/ 	.short	0x010a
        /*06ee*/ 	.byte	0xff
	.zero		1


	//   ....[96]....
        /*06f0*/ 	.word	0x000068f0
        /*06f4*/ 	.word	0x00000000
        /*06f8*/ 	.word	0x00000000
        /*06fc*/ 	.short	0x0101
        /*06fe*/ 	.byte	0xff
	.zero		1


	//   ....[97]....
        /*0700*/ 	.word	0x00006900
        /*0704*/ 	.word	0x00000003
        /*0708*/ 	.word	0x00000080
        /*070c*/ 	.short	0x010a
        /*070e*/ 	.byte	0xff
	.zero		1


	//   ....[98]....
        /*0710*/ 	.word	0x000069d0
        /*0714*/ 	.word	0x00000003
        /*0718*/ 	.word	0x00000080
        /*071c*/ 	.short	0x010a
        /*071e*/ 	.byte	0xff
	.zero		1


	//   ....[99]....
        /*0720*/ 	.word	0x00006d20
        /*0724*/ 	.word	0x000000ff
        /*0728*/ 	.word	0x00000000
        /*072c*/ 	.short	0x0101
        /*072e*/ 	.byte	0x05
	.zero		1


	//   ....[100]....
        /*0730*/ 	.word	0x00007670
        /*0734*/ 	.word	0x00000000
        /*0738*/ 	.word	0x00000000
        /*073c*/ 	.short	0x0101
        /*073e*/ 	.byte	0xff
	.zero		1


	//   ....[101]....
        /*0740*/ 	.word	0x00007900
        /*0744*/ 	.word	0x000000ff
        /*0748*/ 	.word	0x00000000
        /*074c*/ 	.short	0x0101
        /*074e*/ 	.byte	0x04
	.zero		1


	//   ....[102]....
        /*0750*/ 	.word	0x00007920
        /*0754*/ 	.word	0x00000002
        /*0758*/ 	.word	0x00000130
        /*075c*/ 	.short	0x010a
        /*075e*/ 	.byte	0xff
	.zero		1


	//   ....[103]....
        /*0760*/ 	.word	0x00007980
        /*0764*/ 	.word	0x00000002
        /*0768*/ 	.word	0x00000040
        /*076c*/ 	.short	0x010a
        /*076e*/ 	.byte	0xff
	.zero		1


	//   ....[104]....
        /*0770*/ 	.word	0x000079e0
        /*0774*/ 	.word	0x00000002
        /*0778*/ 	.word	0x00000040
        /*077c*/ 	.short	0x010a
        /*077e*/ 	.byte	0xff
	.zero		1


	//   ....[105]....
        /*0780*/ 	.word	0x00007a30
        /*0784*/ 	.word	0x00000002
        /*0788*/ 	.word	0x000000c0
        /*078c*/ 	.short	0x010a
        /*078e*/ 	.byte	0xff
	.zero		1


	//   ....[106]....
        /*0790*/ 	.word	0x00007a90
        /*0794*/ 	.word	0x00000000
        /*0798*/ 	.word	0x00000000
        /*079c*/ 	.short	0x010a
        /*079e*/ 	.byte	0xff
	.zero		1


	//   ....[107]....
        /*07a0*/ 	.word	0x00007af0
        /*07a4*/ 	.word	0x00000000
        /*07a8*/ 	.word	0x00000000
        /*07ac*/ 	.short	0x010a
        /*07ae*/ 	.byte	0xff
	.zero		1


	//   ....[108]....
        /*07b0*/ 	.word	0x00007b50
        /*07b4*/ 	.word	0x00000000
        /*07b8*/ 	.word	0x00000000
        /*07bc*/ 	.short	0x010a
        /*07be*/ 	.byte	0xff
	.zero		1


	//   ....[109]....
        /*07c0*/ 	.word	0x00007bb0
        /*07c4*/ 	.word	0x00000000
        /*07c8*/ 	.word	0x00000000
        /*07cc*/ 	.short	0x010a
        /*07ce*/ 	.byte	0xff
	.zero		1


	//   ....[110]....
        /*07d0*/ 	.word	0x00007c10
        /*07d4*/ 	.word	0x00000000
        /*07d8*/ 	.word	0x00000000
        /*07dc*/ 	.short	0x010a
        /*07de*/ 	.byte	0xff
	.zero		1


	//   ....[111]....
        /*07e0*/ 	.word	0x00007c70
        /*07e4*/ 	.word	0x00000000
        /*07e8*/ 	.word	0x00000000
        /*07ec*/ 	.short	0x010a
        /*07ee*/ 	.byte	0xff
	.zero		1


	//   ....[112]....
        /*07f0*/ 	.word	0x00007cd0
        /*07f4*/ 	.word	0x00000000
        /*07f8*/ 	.word	0x00000000
        /*07fc*/ 	.short	0x010a
        /*07fe*/ 	.byte	0xff
	.zero		1


	//   ....[113]....
        /*0800*/ 	.word	0x00007d20
        /*0804*/ 	.word	0x00000000
        /*0808*/ 	.word	0x00000120
        /*080c*/ 	.short	0x010a
        /*080e*/ 	.byte	0xff
	.zero		1


	//   ....[114]....
        /*0810*/ 	.word	0x00007d80
        /*0814*/ 	.word	0x00000000
        /*0818*/ 	.word	0x000000d0
        /*081c*/ 	.short	0x010a
        /*081e*/ 	.byte	0xff
	.zero		1


	//   ....[115]....
        /*0820*/ 	.word	0x00007dd0
        /*0824*/ 	.word	0x00000000
        /*0828*/ 	.word	0x000000c0
        /*082c*/ 	.short	0x010a
        /*082e*/ 	.byte	0xff
	.zero		1


	//   ....[116]....
        /*0830*/ 	.word	0x00007e30
        /*0834*/ 	.word	0x00000000
        /*0838*/ 	.word	0x000000d0
        /*083c*/ 	.short	0x010a
        /*083e*/ 	.byte	0xff
	.zero		1


	//   ....[117]....
        /*0840*/ 	.word	0x00007e80
        /*0844*/ 	.word	0x00000000
        /*0848*/ 	.word	0x000000c0
        /*084c*/ 	.short	0x010a
        /*084e*/ 	.byte	0xff
	.zero		1


	//   ....[118]....
        /*0850*/ 	.word	0x00007ee0
        /*0854*/ 	.word	0x00000002
        /*0858*/ 	.word	0x00000100
        /*085c*/ 	.short	0x010a
        /*085e*/ 	.byte	0xff
	.zero		1


	//   ....[119]....
        /*0860*/ 	.word	0x00007f40
        /*0864*/ 	.word	0x00000000
        /*0868*/ 	.word	0x00000000
        /*086c*/ 	.short	0x010a
        /*086e*/ 	.byte	0xff
	.zero		1


	//   ....[120]....
        /*0870*/ 	.word	0x00007fa0
        /*0874*/ 	.word	0x00000000
        /*0878*/ 	.word	0x00000000
        /*087c*/ 	.short	0x010a
        /*087e*/ 	.byte	0xff
	.zero		1


	//   ....[121]....
        /*0880*/ 	.word	0x00008000
        /*0884*/ 	.word	0x00000000
        /*0888*/ 	.word	0x00000000
        /*088c*/ 	.short	0x010a
        /*088e*/ 	.byte	0xff
	.zero		1


	//   ....[122]....
        /*0890*/ 	.word	0x00008060
        /*0894*/ 	.word	0x00000000
        /*0898*/ 	.word	0x00000000
        /*089c*/ 	.short	0x010a
        /*089e*/ 	.byte	0xff
	.zero		1


	//   ....[123]....
        /*08a0*/ 	.word	0x000080c0
        /*08a4*/ 	.word	0x00000000
        /*08a8*/ 	.word	0x00000000
        /*08ac*/ 	.short	0x010a
        /*08ae*/ 	.byte	0xff
	.zero		1


	//   ....[124]....
        /*08b0*/ 	.word	0x00008110
        /*08b4*/ 	.word	0x00000000
        /*08b8*/ 	.word	0x000000c0
        /*08bc*/ 	.short	0x010a
        /*08be*/ 	.byte	0xff
	.zero		1


	//   ....[125]....
        /*08c0*/ 	.word	0x00008170
        /*08c4*/ 	.word	0x00000000
        /*08c8*/ 	.word	0x000000b8
        /*08cc*/ 	.short	0x010a
        /*08ce*/ 	.byte	0xff
	.zero		1


	//   ....[126]....
        /*08d0*/ 	.word	0x000081d0
        /*08d4*/ 	.word	0x00000000
        /*08d8*/ 	.word	0x00000098
        /*08dc*/ 	.short	0x010a
        /*08de*/ 	.byte	0xff
	.zero		1


	//   ....[127]....
        /*08e0*/ 	.word	0x00008230
        /*08e4*/ 	.word	0x00000000
        /*08e8*/ 	.word	0x00000098
        /*08ec*/ 	.short	0x010a
        /*08ee*/ 	.byte	0xff
	.zero		1


	//   ....[128]....
        /*08f0*/ 	.word	0x00008290
        /*08f4*/ 	.word	0x00000000
        /*08f8*/ 	.word	0x00000000
        /*08fc*/ 	.short	0x010a
        /*08fe*/ 	.byte	0xff
	.zero		1


	//   ....[129]....
        /*0900*/ 	.word	0x000082f0
        /*0904*/ 	.word	0x00000000
        /*0908*/ 	.word	0x00000000
        /*090c*/ 	.short	0x010a
        /*090e*/ 	.byte	0xff
	.zero		1


	//   ....[130]....
        /*0910*/ 	.word	0x00008340
        /*0914*/ 	.word	0x00000000
        /*0918*/ 	.word	0x000000c0
        /*091c*/ 	.short	0x010a
        /*091e*/ 	.byte	0xff
	.zero		1


	//   ....[131]....
        /*0920*/ 	.word	0x00008390
        /*0924*/ 	.word	0x00000000
        /*0928*/ 	.word	0x00000080
        /*092c*/ 	.short	0x010a
        /*092e*/ 	.byte	0xff
	.zero		1


	//   ....[132]....
        /*0930*/ 	.word	0x000083e0
        /*0934*/ 	.word	0x00000045
        /*0938*/ 	.word	0x000000e0
        /*093c*/ 	.short	0x010a
        /*093e*/ 	.byte	0xff
	.zero		1


	//   ....[133]....
        /*0940*/ 	.word	0x00008430
        /*0944*/ 	.word	0x00000003
        /*0948*/ 	.word	0x00000080
        /*094c*/ 	.short	0x010a
        /*094e*/ 	.byte	0xff
	.zero		1


	//----- nvinfo : EIATTR_NUM_MBARRIERS
	.align		4
.L_47:
        /*0950*/ 	.byte	0x03, 0x38
        /*0952*/ 	.short	0x0028


	//----- nvinfo : EIATTR_EXIT_INSTR_OFFSETS
	.align		4
        /*0954*/ 	.byte	0x04, 0x1c
        /*0956*/ 	.short	(.L_49 - .L_48)


	//   ....[0]....
.L_48:
        /*0958*/ 	.word	0x00002760


	//   ....[1]....
        /*095c*/ 	.word	0x00002c50


	//   ....[2]....
        /*0960*/ 	.word	0x00002cb0


	//   ....[3]....
        /*0964*/ 	.word	0x00003bb0


	//   ....[4]....
        /*0968*/ 	.word	0x00004a80


	//   ....[5]....
        /*096c*/ 	.word	0x00004ac0


	//   ....[6]....
        /*0970*/ 	.word	0x00007800


	//   ....[7]....
        /*0974*/ 	.word	0x00007870


	//   ....[8]....
        /*0978*/ 	.word	0x000078a0


	//   ....[9]....
        /*097c*/ 	.word	0x00007910


	//----- nvinfo : EIATTR_MAX_THREADS
	.align		4
.L_49:
        /*0980*/ 	.byte	0x04, 0x05
        /*0982*/ 	.short	(.L_51 - .L_50)
.L_50:
        /*0984*/ 	.word	0x00000100
        /*0988*/ 	.word	0x00000001
        /*098c*/ 	.word	0x00000001


	//----- nvinfo : EIATTR_CRS_STACK_SIZE
	.align		4
.L_51:
        /*0990*/ 	.byte	0x04, 0x1e
        /*0992*/ 	.short	(.L_53 - .L_52)
.L_52:
        /*0994*/ 	.word	0x00000000


	//----- nvinfo : EIATTR_CBANK_PARAM_SIZE
	.align		4
.L_53:
        /*0998*/ 	.byte	0x03, 0x19
        /*099a*/ 	.short	0x0800


	//----- nvinfo : EIATTR_PARAM_CBANK
	.align		4
        /*099c*/ 	.byte	0x04, 0x0a
        /*099e*/ 	.short	(.L_55 - .L_54)
	.align		4
.L_54:
        /*09a0*/ 	.word	index@(.nv.constant0._ZN7cutlass13device_kernelINS_4gemm6kernel13GemmUniversalIN4cute5tupleIJiiiiEEENS1_10collective13CollectiveMmaINS1_35MainloopSm100TmaUmmaWarpSpecializedILi8ELi2ELi4ENS5_IJNS4_1CILi1EEESB_SB_EEEEENS5_IJNSA_ILi128EEENSA_ILi64EEESF_EEENS_6half_tENS5_IJlSB_lEEESH_SI_NS4_8TiledMMAINS4_8MMA_AtomIJNS4_20SM100_MMA_F16BF16_SSISH_SH_fLi128ELi64ELNS4_4UMMA5MajorE0ELSN_0ELNSM_7ScaleInE0ELSO_0EEEEEENS4_6LayoutISC_NS5_IJNSA_ILi0EEESS_SS_EEEEENS5_IJNS4_10UnderscoreESV_SV_EEEEENS4_13SM90_TMA_LOADENS4_14ComposedLayoutINS4_7SwizzleILi3ELi4ELi3EEENS4_18smem_ptr_flag_bitsILi16EEENSR_INS5_IJNSA_ILi8EEESF_EEENS5_IJSF_SB_EEEEEEEvNS4_8identityESY_S18_vS19_EENS_8epilogue10collective18CollectiveEpilogueINS1B_23Sm100TmaWarpSpecializedILi3ELi2ELi32ELb1ELb0EEEJSG_NS5_IJNSR_ISE_SB_EENSR_INSA_ILi32EEESB_EEEEESH_SI_SH_SI_NS1B_6fusion15FusionCallbacksIS1F_NS1K_23LinCombPerRowBiasEltActINS1B_6thread4ReLuESH_fSH_SH_fLi8ELNS_15FloatRoundStyleE2EEESG_S1J_JEEENS4_5SM1004TMEM4LOAD26SM100_TMEM_LOAD_32dp32b32xESY_NSZ_INS10_ILi2ELi4ELi3EEES13_NSR_INS5_IJS14_S1H_EEENS5_IJS1H_SB_EEEEEEENS4_39AutoVectorizingCopyWithAssumedAlignmentILi128EEENS4_14SM90_TMA_STOREES20_S22_S22_EEEvvEEEEvNT_6ParamsE)
        /*09a4*/ 	.short	0x0380
        /*09a6*/ 	.short	0x0800


	//----- nvinfo : EIATTR_SW_WAR
	.align		4
.L_55:
        /*09a8*/ 	.byte	0x04, 0x36
        /*09aa*/ 	.short	(.L_57 - .L_56)
.L_56:
        /*09ac*/ 	.word	0x00000008
.L_57:


//--------------------- .nv.callgraph             --------------------------
	.section	.nv.callgraph,"",@"SHT_CUDA_CALLGRAPH"
	.align	4
	.sectionentsize	8
	.align		4
        /*0000*/ 	.word	0x00000000
	.align		4
        /*0004*/ 	.word	0xffffffff
	.align		4
        /*0008*/ 	.word	index@(_ZN7cutlass13device_kernelINS_4gemm6kernel13GemmUniversalIN4cute5tupleIJiiiiEEENS1_10collective13CollectiveMmaINS1_35MainloopSm100TmaUmmaWarpSpecializedILi8ELi2ELi4ENS5_IJNS4_1CILi1EEESB_SB_EEEEENS5_IJNSA_ILi128EEENSA_ILi64EEESF_EEENS_6half_tENS5_IJlSB_lEEESH_SI_NS4_8TiledMMAINS4_8MMA_AtomIJNS4_20SM100_MMA_F16BF16_SSISH_SH_fLi128ELi64ELNS4_4UMMA5MajorE0ELSN_0ELNSM_7ScaleInE0ELSO_0EEEEEENS4_6LayoutISC_NS5_IJNSA_ILi0EEESS_SS_EEEEENS5_IJNS4_10UnderscoreESV_SV_EEEEENS4_13SM90_TMA_LOADENS4_14ComposedLayoutINS4_7SwizzleILi3ELi4ELi3EEENS4_18smem_ptr_flag_bitsILi16EEENSR_INS5_IJNSA_ILi8EEESF_EEENS5_IJSF_SB_EEEEEEEvNS4_8identityESY_S18_vS19_EENS_8epilogue10collective18CollectiveEpilogueINS1B_23Sm100TmaWarpSpecializedILi3ELi2ELi32ELb1ELb0EEEJSG_NS5_IJNSR_ISE_SB_EENSR_INSA_ILi32EEESB_EEEEESH_SI_SH_SI_NS1B_6fusion15FusionCallbacksIS1F_NS1K_23LinCombPerRowBiasEltActINS1B_6thread4ReLuESH_fSH_SH_fLi8ELNS_15FloatRoundStyleE2EEESG_S1J_JEEENS4_5SM1004TMEM4LOAD26SM100_TMEM_LOAD_32dp32b32xESY_NSZ_INS10_ILi2ELi4ELi3EEES13_NSR_INS5_IJS14_S1H_EEENS5_IJS1H_SB_EEEEEEENS4_39AutoVectorizingCopyWithAssumedAlignmentILi128EEENS4_14SM90_TMA_STOREES20_S22_S22_EEEvvEEEEvNT_6ParamsE)
	.align		4
        /*000c*/ 	.word	index@(__assertfail)
	.align		4
        /*0010*/ 	.word	0x00000000
	.align		4
        /*0014*/ 	.word	0xfffffffe
	.align		4
        /*0018*/ 	.word	0x00000000
	.align		4
        /*001c*/ 	.word	0xfffffffd
	.align		4
        /*0020*/ 	.word	0x00000000
	.align		4
        /*0024*/ 	.word	0xfffffffc


//--------------------- .nv.constant4             --------------------------
	.section	.nv.constant4,"a",@progbits
	.align	8
	.align		8
.nv.constant4:
        /*0000*/ 	.dword	__assertfail
	.align		8
        /*0008*/ 	.dword	__unnamed_1
	.align		8
        /*0010*/ 	.dword	__unnamed_2
	.align		8
        /*0018*/ 	.dword	_ZN39_INTERNAL_ee144223_4_k_cu_1e709c2e_33734cuda3std3__45__cpo5beginE
	.align		8
        /*0020*/ 	.dword	_ZN39_INTERNAL_ee144223_4_k_cu_1e709c2e_33734cuda3std3__45__cpo3endE
	.align		8
        /*0028*/ 	.dword	_ZN39_INTERNAL_ee144223_4_k_cu_1e709c2e_33734cuda3std3__45__cpo6cbeginE
	.align		8
        /*0030*/ 	.dword	_ZN39_INTERNAL_ee144223_4_k_cu_1e709c2e_33734cuda3std3__45__cpo4cendE
	.align		8
        /*0038*/ 	.dword	_ZN39_INTERNAL_ee144223_4_k_cu_1e709c2e_33734cuda3std3__441_GLOBAL__N__ee144223_4_k_cu_1e709c2e_33736ignoreE
	.align		8
        /*0040*/ 	.dword	_ZN39_INTERNAL_ee144223_4_k_cu_1e709c2e_33734cuda3std3__419piecewise_constructE
	.align		8
        /*0048*/ 	.dword	_ZN39_INTERNAL_ee144223_4_k_cu_1e709c2e_33734cuda3std3__48in_placeE
	.align		8
        /*0050*/ 	.dword	_ZN39_INTERNAL_ee144223_4_k_cu_1e709c2e_33734cuda3std6ranges3__45__cpo4swapE
	.align		8
        /*0058*/ 	.dword	_ZN39_INTERNAL_ee144223_4_k_cu_1e709c2e_33734cuda3std6ranges3__45__cpo9iter_moveE
	.align		8
        /*0060*/ 	.dword	_ZN39_INTERNAL_ee144223_4_k_cu_1e709c2e_33734cute7productE
	.align		8
        /*0068*/ 	.dword	_ZN39_INTERNAL_ee144223_4_k_cu_1e709c2e_33734cute1_E
	.align		8
        /*0070*/ 	.dword	$str$25
	.align		8
        /*0078*/ 	.dword	$str$26
	.align		8
        /*0080*/ 	.dword	$str$27
	.align		8
        /*0088*/ 	.dword	$str$28


//--------------------- .text._ZN7cutlass13device_kernelINS_4gemm6kernel13GemmUniversalIN4cute5tupleIJiiiiEEENS1_10collective13CollectiveMmaINS1_35MainloopSm100TmaUmmaWarpSpecializedILi8ELi2ELi4ENS5_IJNS4_1CILi1EEESB_SB_EEEEENS5_IJNSA_ILi128EEENSA_ILi64EEESF_EEENS_6half_tENS5_IJlSB_lEEESH_SI_NS4_8TiledMMAINS4_8MMA_AtomIJNS4_20SM100_MMA_F16BF16_SSISH_SH_fLi128ELi64ELNS4_4UMMA5MajorE0ELSN_0ELNSM_7ScaleInE0ELSO_0EEEEEENS4_6LayoutISC_NS5_IJNSA_ILi0EEESS_SS_EEEEENS5_IJNS4_10UnderscoreESV_SV_EEEEENS4_13SM90_TMA_LOADENS4_14ComposedLayoutINS4_7SwizzleILi3ELi4ELi3EEENS4_18smem_ptr_flag_bitsILi16EEENSR_INS5_IJNSA_ILi8EEESF_EEENS5_IJSF_SB_EEEEEEEvNS4_8identityESY_S18_vS19_EENS_8epilogue10collective18CollectiveEpilogueINS1B_23Sm100TmaWarpSpecializedILi3ELi2ELi32ELb1ELb0EEEJSG_NS5_IJNSR_ISE_SB_EENSR_INSA_ILi32EEESB_EEEEESH_SI_SH_SI_NS1B_6fusion15FusionCallbacksIS1F_NS1K_23LinCombPerRowBiasEltActINS1B_6thread4ReLuESH_fSH_SH_fLi8ELNS_15FloatRoundStyleE2EEESG_S1J_JEEENS4_5SM1004TMEM4LOAD26SM100_TMEM_LOAD_32dp32b32xESY_NSZ_INS10_ILi2ELi4ELi3EEES13_NSR_INS5_IJS14_S1H_EEENS5_IJS1H_SB_EEEEEEENS4_39AutoVectorizingCopyWithAssumedAlignmentILi128EEENS4_14SM90_TMA_STOREES20_S22_S22_EEEvvEEEEvNT_6ParamsE --------------------------
	.section	.text._ZN7cutlass13device_kernelINS_4gemm6kernel13GemmUniversalIN4cute5tupleIJiiiiEEENS1_10collective13CollectiveMmaINS1_35MainloopSm100TmaUmmaWarpSpecializedILi8ELi2ELi4ENS5_IJNS4_1CILi1EEESB_SB_EEEEENS5_IJNSA_ILi128EEENSA_ILi64EEESF_EEENS_6half_tENS5_IJlSB_lEEESH_SI_NS4_8TiledMMAINS4_8MMA_AtomIJNS4_20SM100_MMA_F16BF16_SSISH_SH_fLi128ELi64ELNS4_4UMMA5MajorE0ELSN_0ELNSM_7ScaleInE0ELSO_0EEEEEENS4_6LayoutISC_NS5_IJNSA_ILi0EEESS_SS_EEEEENS5_IJNS4_10UnderscoreESV_SV_EEEEENS4_13SM90_TMA_LOADENS4_14ComposedLayoutINS4_7SwizzleILi3ELi4ELi3EEENS4_18smem_ptr_flag_bitsILi16EEENSR_INS5_IJNSA_ILi8EEESF_EEENS5_IJSF_SB_EEEEEEEvNS4_8identityESY_S18_vS19_EENS_8epilogue10collective18CollectiveEpilogueINS1B_23Sm100TmaWarpSpecializedILi3ELi2ELi32ELb1ELb0EEEJSG_NS5_IJNSR_ISE_SB_EENSR_INSA_ILi32EEESB_EEEEESH_SI_SH_SI_NS1B_6fusion15FusionCallbacksIS1F_NS1K_23LinCombPerRowBiasEltActINS1B_6thread4ReLuESH_fSH_SH_fLi8ELNS_15FloatRoundStyleE2EEESG_S1J_JEEENS4_5SM1004TMEM4LOAD26SM100_TMEM_LOAD_32dp32b32xESY_NSZ_INS10_ILi2ELi4ELi3EEES13_NSR_INS5_IJS14_S1H_EEENS5_IJS1H_SB_EEEEEEENS4_39AutoVectorizingCopyWithAssumedAlignmentILi128EEENS4_14SM90_TMA_STOREES20_S22_S22_EEEvvEEEEvNT_6ParamsE,"ax",@progbits
	.align	128
.text._ZN7cutlass13device_kernelINS_4gemm6kernel13GemmUniversalIN4cute5tupleIJiiiiEEENS1_10collective13CollectiveMmaINS1_35MainloopSm100TmaUmmaWarpSpecializedILi8ELi2ELi4ENS5_IJNS4_1CILi1EEESB_SB_EEEEENS5_IJNSA_ILi128EEENSA_ILi64EEESF_EEENS_6half_tENS5_IJlSB_lEEESH_SI_NS4_8TiledMMAINS4_8MMA_AtomIJNS4_20SM100_MMA_F16BF16_SSISH_SH_fLi128ELi64ELNS4_4UMMA5MajorE0ELSN_0ELNSM_7ScaleInE0ELSO_0EEEEEENS4_6LayoutISC_NS5_IJNSA_ILi0EEESS_SS_EEEEENS5_IJNS4_10UnderscoreESV_SV_EEEEENS4_13SM90_TMA_LOADENS4_14ComposedLayoutINS4_7SwizzleILi3ELi4ELi3EEENS4_18smem_ptr_flag_bitsILi16EEENSR_INS5_IJNSA_ILi8EEESF_EEENS5_IJSF_SB_EEEEEEEvNS4_8identityESY_S18_vS19_EENS_8epilogue10collective18CollectiveEpilogueINS1B_23Sm100TmaWarpSpecializedILi3ELi2ELi32ELb1ELb0EEEJSG_NS5_IJNSR_ISE_SB_EENSR_INSA_ILi32EEESB_EEEEESH_SI_SH_SI_NS1B_6fusion15FusionCallbacksIS1F_NS1K_23LinCombPerRowBiasEltActINS1B_6thread4ReLuESH_fSH_SH_fLi8ELNS_15FloatRoundStyleE2EEESG_S1J_JEEENS4_5SM1004TMEM4LOAD26SM100_TMEM_LOAD_32dp32b32xESY_NSZ_INS10_ILi2ELi4ELi3EEES13_NSR_INS5_IJS14_S1H_EEENS5_IJS1H_SB_EEEEEEENS4_39AutoVectorizingCopyWithAssumedAlignmentILi128EEENS4_14SM90_TMA_STOREES20_S22_S22_EEEvvEEEEvNT_6ParamsE:
        .type           _ZN7cutlass13device_kernelINS_4gemm6kernel13GemmUniversalIN4cute5tupleIJiiiiEEENS1_10collective13CollectiveMmaINS1_35MainloopSm100TmaUmmaWarpSpecializedILi8ELi2ELi4ENS5_IJNS4_1CILi1EEESB_SB_EEEEENS5_IJNSA_ILi128EEENSA_ILi64EEESF_EEENS_6half_tENS5_IJlSB_lEEESH_SI_NS4_8TiledMMAINS4_8MMA_AtomIJNS4_20SM100_MMA_F16BF16_SSISH_SH_fLi128ELi64ELNS4_4UMMA5MajorE0ELSN_0ELNSM_7ScaleInE0ELSO_0EEEEEENS4_6LayoutISC_NS5_IJNSA_ILi0EEESS_SS_EEEEENS5_IJNS4_10UnderscoreESV_SV_EEEEENS4_13SM90_TMA_LOADENS4_14ComposedLayoutINS4_7SwizzleILi3ELi4ELi3EEENS4_18smem_ptr_flag_bitsILi16EEENSR_INS5_IJNSA_ILi8EEESF_EEENS5_IJSF_SB_EEEEEEEvNS4_8identityESY_S18_vS19_EENS_8epilogue10collective18CollectiveEpilogueINS1B_23Sm100TmaWarpSpecializedILi3ELi2ELi32ELb1ELb0EEEJSG_NS5_IJNSR_ISE_SB_EENSR_INSA_ILi32EEESB_EEEEESH_SI_SH_SI_NS1B_6fusion15FusionCallbacksIS1F_NS1K_23LinCombPerRowBiasEltActINS1B_6thread4ReLuESH_fSH_SH_fLi8ELNS_15FloatRoundStyleE2EEESG_S1J_JEEENS4_5SM1004TMEM4LOAD26SM100_TMEM_LOAD_32dp32b32xESY_NSZ_INS10_ILi2ELi4ELi3EEES13_NSR_INS5_IJS14_S1H_EEENS5_IJS1H_SB_EEEEEEENS4_39AutoVectorizingCopyWithAssumedAlignmentILi128EEENS4_14SM90_TMA_STOREES20_S22_S22_EEEvvEEEEvNT_6ParamsE,@function
        .size           _ZN7cutlass13device_kernelINS_4gemm6kernel13GemmUniversalIN4cute5tupleIJiiiiEEENS1_10collective13CollectiveMmaINS1_35MainloopSm100TmaUmmaWarpSpecializedILi8ELi2ELi4ENS5_IJNS4_1CILi1EEESB_SB_EEEEENS5_IJNSA_ILi128EEENSA_ILi64EEESF_EEENS_6half_tENS5_IJlSB_lEEESH_SI_NS4_8TiledMMAINS4_8MMA_AtomIJNS4_20SM100_MMA_F16BF16_SSISH_SH_fLi128ELi64ELNS4_4UMMA5MajorE0ELSN_0ELNSM_7ScaleInE0ELSO_0EEEEEENS4_6LayoutISC_NS5_IJNSA_ILi0EEESS_SS_EEEEENS5_IJNS4_10UnderscoreESV_SV_EEEEENS4_13SM90_TMA_LOADENS4_14ComposedLayoutINS4_7SwizzleILi3ELi4ELi3EEENS4_18smem_ptr_flag_bitsILi16EEENSR_INS5_IJNSA_ILi8EEESF_EEENS5_IJSF_SB_EEEEEEEvNS4_8identityESY_S18_vS19_EENS_8epilogue10collective18CollectiveEpilogueINS1B_23Sm100TmaWarpSpecializedILi3ELi2ELi32ELb1ELb0EEEJSG_NS5_IJNSR_ISE_SB_EENSR_INSA_ILi32EEESB_EEEEESH_SI_SH_SI_NS1B_6fusion15FusionCallbacksIS1F_NS1K_23LinCombPerRowBiasEltActINS1B_6thread4ReLuESH_fSH_SH_fLi8ELNS_15FloatRoundStyleE2EEESG_S1J_JEEENS4_5SM1004TMEM4LOAD26SM100_TMEM_LOAD_32dp32b32xESY_NSZ_INS10_ILi2ELi4ELi3EEES13_NSR_INS5_IJS14_S1H_EEENS5_IJS1H_SB_EEEEEEENS4_39AutoVectorizingCopyWithAssumedAlignmentILi128EEENS4_14SM90_TMA_STOREES20_S22_S22_EEEvvEEEEvNT_6ParamsE,(.L_x_168 - _ZN7cutlass13device_kernelINS_4gemm6kernel13GemmUniversalIN4cute5tupleIJiiiiEEENS1_10collective13CollectiveMmaINS1_35MainloopSm100TmaUmmaWarpSpecializedILi8ELi2ELi4ENS5_IJNS4_1CILi1EEESB_SB_EEEEENS5_IJNSA_ILi128EEENSA_ILi64EEESF_EEENS_6half_tENS5_IJlSB_lEEESH_SI_NS4_8TiledMMAINS4_8MMA_AtomIJNS4_20SM100_MMA_F16BF16_SSISH_SH_fLi128ELi64ELNS4_4UMMA5MajorE0ELSN_0ELNSM_7ScaleInE0ELSO_0EEEEEENS4_6LayoutISC_NS5_IJNSA_ILi0EEESS_SS_EEEEENS5_IJNS4_10UnderscoreESV_SV_EEEEENS4_13SM90_TMA_LOADENS4_14ComposedLayoutINS4_7SwizzleILi3ELi4ELi3EEENS4_18smem_ptr_flag_bitsILi16EEENSR_INS5_IJNSA_ILi8EEESF_EEENS5_IJSF_SB_EEEEEEEvNS4_8identityESY_S18_vS19_EENS_8epilogue10collective18CollectiveEpilogueINS1B_23Sm100TmaWarpSpecializedILi3ELi2ELi32ELb1ELb0EEEJSG_NS5_IJNSR_ISE_SB_EENSR_INSA_ILi32EEESB_EEEEESH_SI_SH_SI_NS1B_6fusion15FusionCallbacksIS1F_NS1K_23LinCombPerRowBiasEltActINS1B_6thread4ReLuESH_fSH_SH_fLi8ELNS_15FloatRoundStyleE2EEESG_S1J_JEEENS4_5SM1004TMEM4LOAD26SM100_TMEM_LOAD_32dp32b32xESY_NSZ_INS10_ILi2ELi4ELi3EEES13_NSR_INS5_IJS14_S1H_EEENS5_IJS1H_SB_EEEEEEENS4_39AutoVectorizingCopyWithAssumedAlignmentILi128EEENS4_14SM90_TMA_STOREES20_S22_S22_EEEvvEEEEvNT_6ParamsE)
        .other          _ZN7cutlass13device_kernelINS_4gemm6kernel13GemmUniversalIN4cute5tupleIJiiiiEEENS1_10collective13CollectiveMmaINS1_35MainloopSm100TmaUmmaWarpSpecializedILi8ELi2ELi4ENS5_IJNS4_1CILi1EEESB_SB_EEEEENS5_IJNSA_ILi128EEENSA_ILi64EEESF_EEENS_6half_tENS5_IJlSB_lEEESH_SI_NS4_8TiledMMAINS4_8MMA_AtomIJNS4_20SM100_MMA_F16BF16_SSISH_SH_fLi128ELi64ELNS4_4UMMA5MajorE0ELSN_0ELNSM_7ScaleInE0ELSO_0EEEEEENS4_6LayoutISC_NS5_IJNSA_ILi0EEESS_SS_EEEEENS5_IJNS4_10UnderscoreESV_SV_EEEEENS4_13SM90_TMA_LOADENS4_14ComposedLayoutINS4_7SwizzleILi3ELi4ELi3EEENS4_18smem_ptr_flag_bitsILi16EEENSR_INS5_IJNSA_ILi8EEESF_EEENS5_IJSF_SB_EEEEEEEvNS4_8identityESY_S18_vS19_EENS_8epilogue10collective18CollectiveEpilogueINS1B_23Sm100TmaWarpSpecializedILi3ELi2ELi32ELb1ELb0EEEJSG_NS5_IJNSR_ISE_SB_EENSR_INSA_ILi32EEESB_EEEEESH_SI_SH_SI_NS1B_6fusion15FusionCallbacksIS1F_NS1K_23LinCombPerRowBiasEltActINS1B_6thread4ReLuESH_fSH_SH_fLi8ELNS_15FloatRoundStyleE2EEESG_S1J_JEEENS4_5SM1004TMEM4LOAD26SM100_TMEM_LOAD_32dp32b32xESY_NSZ_INS10_ILi2ELi4ELi3EEES13_NSR_INS5_IJS14_S1H_EEENS5_IJS1H_SB_EEEEEEENS4_39AutoVectorizingCopyWithAssumedAlignmentILi128EEENS4_14SM90_TMA_STOREES20_S22_S22_EEEvvEEEEvNT_6ParamsE,@"STO_CUDA_ENTRY STV_DEFAULT"
_ZN7cutlass13device_kernelINS_4gemm6kernel13GemmUniversalIN4cute5tupleIJiiiiEEENS1_10collective13CollectiveMmaINS1_35MainloopSm100TmaUmmaWarpSpecializedILi8ELi2ELi4ENS5_IJNS4_1CILi1EEESB_SB_EEEEENS5_IJNSA_ILi128EEENSA_ILi64EEESF_EEENS_6half_tENS5_IJlSB_lEEESH_SI_NS4_8TiledMMAINS4_8MMA_AtomIJNS4_20SM100_MMA_F16BF16_SSISH_SH_fLi128ELi64ELNS4_4UMMA5MajorE0ELSN_0ELNSM_7ScaleInE0ELSO_0EEEEEENS4_6LayoutISC_NS5_IJNSA_ILi0EEESS_SS_EEEEENS5_IJNS4_10UnderscoreESV_SV_EEEEENS4_13SM90_TMA_LOADENS4_14ComposedLayoutINS4_7SwizzleILi3ELi4ELi3EEENS4_18smem_ptr_flag_bitsILi16EEENSR_INS5_IJNSA_ILi8EEESF_EEENS5_IJSF_SB_EEEEEEEvNS4_8identityESY_S18_vS19_EENS_8epilogue10collective18CollectiveEpilogueINS1B_23Sm100TmaWarpSpecializedILi3ELi2ELi32ELb1ELb0EEEJSG_NS5_IJNSR_ISE_SB_EENSR_INSA_ILi32EEESB_EEEEESH_SI_SH_SI_NS1B_6fusion15FusionCallbacksIS1F_NS1K_23LinCombPerRowBiasEltActINS1B_6thread4ReLuESH_fSH_SH_fLi8ELNS_15FloatRoundStyleE2EEESG_S1J_JEEENS4_5SM1004TMEM4LOAD26SM100_TMEM_LOAD_32dp32b32xESY_NSZ_INS10_ILi2ELi4ELi3EEES13_NSR_INS5_IJS14_S1H_EEENS5_IJS1H_SB_EEEEEEENS4_39AutoVectorizingCopyWithAssumedAlignmentILi128EEENS4_14SM90_TMA_STOREES20_S22_S22_EEEvvEEEEvNT_6ParamsE:
[----:B------:R-:W1:Y:S01]  /*0000*/  LDC R1, c[0x0][0x37c] ;  /* 0x0000df00ff017b82 */ /* 0x000e620000000800 */
[----:B------:R-:W2:Y:S01]  /*0010*/  S2R R104, SR_TID.X ;  /* 0x0000000000687919 */ /* 0x000ea20000002100 */
[----:B------:R-:W3:Y:S01]  /*0020*/  LDCU.64 UR6, c[0x0][0x890] ;  /* 0x00011200ff0677ac */ /* 0x000ee20008000a00 */
[----:B------:R-:W-:Y:S02]  /*0030*/  PRMT R98, RZ, 0x7610, R98 ;  /* 0x00007610ff627816 */ /* 0x000fe40000000062 */
[----:B------:R-:W-:Y:S01]  /*0040*/  ELECT P5, URZ, PT ;  /* 0x0000000000ff782f */ /* 0x000fe200038a0000 */
[----:B------:R-:W4:Y:S01]  /*0050*/  LDCU.64 UR46, c[0x0][0x358] ;  /* 0x00006b00ff2e77ac */ /* 0x000f220008000a00 */
[----:B---3--:R-:W-:-:S04]  /*0060*/  UISETP.NE.U32.AND UP0, UPT, UR6, URZ, UPT ;  /* 0x000000ff0600728c */ /* 0x008fc8000bf05070 */
[----:B------:R-:W-:Y:S01]  /*0070*/  UISETP.NE.AND.EX UP1, UPT, UR7, URZ, UPT, UP0 ;  /* 0x000000ff0700728c */ /* 0x000fe2000bf25300 */
[----:B--2---:R-:W-:-:S05]  /*0080*/  SHF.R.U32.HI R103, RZ, 0x5, R104 ;  /* 0x00000005ff677819 */ /* 0x004fca0000011668 */
[----:B------:R-:W2:Y:S02]  /*0090*/  SHFL.IDX PT, R0, R103, RZ, 0x1f ;  /* 0x00001fff67007589 */ /* 0x000ea400000e0000 */
[----:B--2---:R-:W-:Y:S01]  /*00a0*/  R2UR UR6, R0 ;  /* 0x00000000000672ca */ /* 0x004fe200000e0000 */
[----:B-1--4-:R-:W-:Y:S05]  /*00b0*/  BRA.U UP1, `(.L_x_0) ;  /* 0x00000001012c7547 */ /* 0x012fea000b800000 */
[----:B------:R-:W1:Y:S02]  /*00c0*/  LDCU.64 UR4, c[0x0][0x888] ;  /* 0x00011100ff0477ac */ /* 0x000e640008000a00 */
[----:B-1----:R-:W-:-:S04]  /*00d0*/  UISETP.NE.U32.AND UP2, UPT, UR4, URZ, UPT ;  /* 0x000000ff0400728c */ /* 0x002fc8000bf45070 */
[----:B------:R-:W-:-:S09]  /*00e0*/  UISETP.NE.AND.EX UP2, UPT, UR5, URZ, UPT, UP2 ;  /* 0x000000ff0500728c */ /* 0x000fd2000bf45320 */
[----:B------:R-:W-:Y:S05]  /*00f0*/  BRA.U !UP2, `(.L_x_1) ;  /* 0x000000010a107547 */ /* 0x000fea000b800000 */
[----:B------:R-:W1:Y:S02]  /*0100*/  LDC.64 R48, c[0x0][0x888] ;  /* 0x00022200ff307b82 */ /* 0x000e640000000a00 */
[----:B-1----:R1:W5:Y:S01]  /*0110*/  LDG.E R48, desc[UR46][R48.64] ;  /* 0x0000002e30307981 */ /* 0x002362000c1e1900 */
[----:B------:R-:W-:Y:S01]  /*0120*/  HFMA2 R98, -RZ, RZ, 0, 5.9604644775390625e-08 ;  /* 0x00000001ff627431 */ /* 0x000fe200000001ff */
[----:B------:R-:W-:Y:S05]  /*0130*/  BRA `(.L_x_0) ;  /* 0x00000000000c7947 */ /* 0x000fea0003800000 */
.L_x_1:
[----:B------:R-:W1:Y:S01]  /*0140*/  LDCU UR4, c[0x0][0x880] ;  /* 0x00011000ff0477ac */ /* 0x000e620008000800 */
[----:B------:R-:W-:Y:S01]  /*0150*/  HFMA2 R98, -RZ, RZ, 0, 5.9604644775390625e-08 ;  /* 0x00000001ff627431 */ /* 0x000fe200000001ff */
[----:B-1----:R-:W-:-:S07]  /*0160*/  MOV R48, UR4 ;  /* 0x0000000400307c02 */ /* 0x002fce0008000f00 */
.L_x_0:
[----:B------:R-:W2:Y:S02]  /*0170*/  LDCU.64 UR4, c[0x0][0x8b0] ;  /* 0x00011600ff0477ac */ /* 0x000ea40008000a00 */
[----:B--2---:R-:W-:-:S04]  /*0180*/  UISETP.NE.U32.AND UP2, UPT, UR4, URZ, UPT ;  /* 0x000000ff0400728c */ /* 0x004fc8000bf45070 */
[----:B------:R-:W-:-:S09]  /*0190*/  UISETP.NE.AND.EX UP2, UPT, UR5, URZ, UPT, UP2 ;  /* 0x000000ff0500728c */ /* 0x000fd2000bf45320 */
[----:B------:R-:W-:Y:S05]  /*01a0*/  BRA.U UP2, `(.L_x_2) ;  /* 0x0000000102247547 */ /* 0x000fea000b800000 */
[----:B------:R-:W2:Y:S02]  /*01b0*/  LDCU.64 UR4, c[0x0][0x8a8] ;  /* 0x00011500ff0477ac */ /* 0x000ea40008000a00 */
[----:B--2---:R-:W-:-:S04]  /*01c0*/  UISETP.NE.U32.AND UP2, UPT, UR4, URZ, UPT ;  /* 0x000000ff0400728c */ /* 0x004fc8000bf45070 */
[----:B------:R-:W-:-:S09]  /*01d0*/  UISETP.NE.AND.EX UP2, UPT, UR5, URZ, UPT, UP2 ;  /* 0x000000ff0500728c */ /* 0x000fd2000bf45320 */
[----:B------:R-:W-:Y:S05]  /*01e0*/  BRA.U !UP2, `(.L_x_3) ;  /* 0x000000010a0c7547 */ /* 0x000fea000b800000 */
[----:B------:R-:W2:Y:S02]  /*01f0*/  LDC.64 R2, c[0x0][0x8a8] ;  /* 0x00022a00ff027b82 */ /* 0x000ea40000000a00 */
[----:B--2---:R2:W5:Y:S01]  /*0200*/  LDG.E R47, desc[UR46][R2.64] ;  /* 0x0000002e022f7981 */ /* 0x004562000c1e1900 */
[----:B------:R-:W-:Y:S05]  /*0210*/  BRA `(.L_x_2) ;  /* 0x0000000000087947 */ /* 0x000fea0003800000 */
.L_x_3:
[----:B------:R-:W2:Y:S02]  /*0220*/  LDCU UR4, c[0x0][0x8a0] ;  /* 0x00011400ff0477ac */ /* 0x000ea40008000800 */
[----:B--2---:R-:W-:Y:S02]  /*0230*/  MOV R47, UR4 ;  /* 0x00000004002f7c02 */ /* 0x004fe40008000f00 */
.L_x_2:
[----:B------:R-:W-:Y:S01]  /*0240*/  IMAD.U32 R0, RZ, RZ, UR6 ;  /* 0x00000006ff007e24 */ /* 0x000fe2000f8e00ff */
[----:B------:R-:W-:Y:S04]  /*0250*/  BSSY.RECONVERGENT B0, `(.L_x_4) ;  /* 0x000000c000007945 */ /* 0x000fe80003800200 */
[C---:B------:R-:W-:Y:S02]  /*0260*/  ISETP.NE.OR P1, PT, R0.reuse, 0x1, !P5 ;  /* 0x000000010000780c */ /* 0x040fe40006f25670 */
[----:B------:R-:W-:-:S11]  /*0270*/  ISETP.NE.OR P0, PT, R0, 0x3, !P5 ;  /* 0x000000030000780c */ /* 0x000fd60006f05670 */
[----:B------:R-:W-:Y:S05]  /*0280*/  @P1 BRA `(.L_x_5) ;  /* 0x0000000000201947 */ /* 0x000fea0003800000 */
[----:B------:R-:W3:Y:S02]  /*0290*/  LDCU.64 UR4, c[0x0][0x348] ;  /* 0x00006900ff0477ac */ /* 0x000ee40008000a00 */
[----:B---3--:R-:W-:Y:S02]  /*02a0*/  UIADD3 UR8, UP3, UPT, UR4, 0x80, URZ ;  /* 0x0000008004087890 */ /* 0x008fe4000ff7e0ff */
[----:B------:R-:W-:Y:S02]  /*02b0*/  UIADD3 UR4, UP2, UPT, UR4, 0x180, URZ ;  /* 0x0000018004047890 */ /* 0x000fe4000ff5e0ff */
[----:B------:R-:W-:Y:S02]  /*02c0*/  UIADD3.X UR9, UPT, UPT, URZ, UR5, URZ, UP3, !UPT ;  /* 0x00000005ff097290 */ /* 0x000fe40009ffe4ff */
[----:B------:R-:W-:-:S07]  /*02d0*/  UIADD3.X UR5, UPT, UPT, URZ, UR5, URZ, UP2, !UPT ;  /* 0x00000005ff057290 */ /* 0x000fce00097fe4ff */
[----:B------:R3:W-:Y:S02]  /*02e0*/  UTMACCTL.PF [UR8] ;  /* 0x00000000080079b9 */ /* 0x0007e40008040000 */
[----:B------:R3:W-:Y:S02]  /*02f0*/  UTMACCTL.PF [UR4] ;  /* 0x00000000040079b9 */ /* 0x0007e40008040000 */
[----:B---3--:R-:W-:Y:S01]  /*0300*/  NOP ;  /* 0x0000000000007918 */ /* 0x008fe20000000000 */
.L_x_5:
[----:B------:R-:W-:Y:S05]  /*0310*/  BSYNC.RECONVERGENT B0 ;  /* 0x0000000000007941 */ /* 0x000fea0003800200 */
.L_x_4:
[----:B------:R-:W-:Y:S04]  /*0320*/  BSSY.RECONVERGENT B0, `(.L_x_6) ;  /* 0x000000a000007945 */ /* 0x000fe80003800200 */
        /* <DEDUP_REMOVED lines=9> */
.L_x_7:
[----:B------:R-:W-:Y:S05]  /*03c0*/  BSYNC.RECONVERGENT B0 ;  /* 0x0000000000007941 */ /* 0x000fea0003800200 */
.L_x_6:
[----:B------:R-:W3:Y:S01]  /*03d0*/  LDCU.64 UR4, c[0x0][0x888] ;  /* 0x00011100ff0477ac */ /* 0x000ee20008000a00 */
[----:B------:R-:W-:Y:S01]  /*03e0*/  PLOP3.LUT P0, PT, PT, PT, UP0, 0x80, 0x8 ;  /* 0x000000000008781c */ /* 0x000fe20003f0f008 */
[----:B------:R-:W-:-:S03]  /*03f0*/  UPLOP3.LUT UP2, UPT, UPT, UPT, UPT, 0x40, 0x4 ;  /* 0x000000000004789c */ /* 0x000fc60003f4e870 */
[----:B------:R-:W-:Y:S01]  /*0400*/  ISETP.NE.AND.EX P0, PT, RZ, UR7, PT, P0 ;  /* 0x00000007ff007c0c */ /* 0x000fe2000bf05300 */
[----:B---3--:R-:W-:-:S04]  /*0410*/  UISETP.NE.U32.AND UP3, UPT, UR4, URZ, UPT ;  /* 0x000000ff0400728c */ /* 0x008fc8000bf65070 */
[----:B------:R-:W-:-:S06]  /*0420*/  UISETP.NE.AND.EX UP3, UPT, UR5, URZ, UPT, UP3 ;  /* 0x000000ff0500728c */ /* 0x000fcc000bf65330 */
[----:B------:R-:W-:-:S13]  /*0430*/  PLOP3.LUT P1, PT, PT, PT, UP3, 0x80, 0x8 ;  /* 0x000000000008781c */ /* 0x000fda0003f2f038 */
[----:B------:R-:W-:Y:S05]  /*0440*/  @P1 BRA P0, `(.L_x_8) ;  /* 0x0000000000141947 */ /* 0x000fea0000000000 */
[----:B------:R-:W-:Y:S01]  /*0450*/  PLOP3.LUT P1, PT, PT, PT, UP1, 0x80, 0x8 ;  /* 0x000000000008781c */ /* 0x000fe20003f2f018 */
[----:B------:R-:W-:-:S12]  /*0460*/  UPLOP3.LUT UP2, UPT, UPT, UPT, UP3, 0x40, 0x4 ;  /* 0x000000000004789c */ /* 0x000fd80003f4e830 */
[----:B-----5:R-:W-:-:S13]  /*0470*/  @!P1 FSETP.EQ.AND P0, PT, R48, RZ, PT ;  /* 0x000000ff3000920b */ /* 0x020fda0003f02000 */
[----:B------:R-:W-:Y:S01]  /*0480*/  @!P1 VOTEU.ANY UP0, P0 ;  /* 0x0000000000ff9886 */ /* 0x000fe20000000100 */
[----:B------:R-:W-:-:S11]  /*0490*/  @!UP1 UPLOP3.LUT UP2, UPT, UPT, UPT, UP0, 0x80, 0x8 ;  /* 0x000000000008989c */ /* 0x000fd60003f4f000 */
.L_x_8:
[----:B--2---:R-:W2:Y:S01]  /*04a0*/  SHFL.IDX PT, R2, R103, RZ, 0x1f ;  /* 0x00001fff67027589 */ /* 0x004ea200000e0000 */
[----:B------:R-:W-:-:S04]  /*04b0*/  UISETP.NE.AND UP0, UPT, UR6, 0x2, UPT ;  /* 0x000000020600788c */ /* 0x000fc8000bf05270 */
[----:B------:R-:W-:Y:S01]  /*04c0*/  USEL UR14, URZ, 0x1, UP0 ;  /* 0x00000001ff0e7887 */ /* 0x000fe20008000000 */
[----:B--2---:R-:W-:-:S13]  /*04d0*/  ISETP.NE.AND P0, PT, R2, RZ, PT ;  /* 0x000000ff0200720c */ /* 0x004fda0003f05270 */
[----:B------:R-:W-:Y:S05]  /*04e0*/  @P0 BRA `(.L_x_9) ;  /* 0x0000000000680947 */ /* 0x000fea0003800000 */
[----:B------:R-:W2:Y:S01]  /*04f0*/  S2UR UR5, SR_CgaCtaId ;  /* 0x00000000000579c3 */ /* 0x000ea20000008800 */
[----:B------:R-:W-:Y:S01]  /*0500*/  UMOV UR7, 0x400 ;  /* 0x0000040000077882 */ /* 0x000fe20000000000 */
[----:B------:R-:W-:Y:S01]  /*0510*/  UMOV UR4, 0x1 ;  /* 0x0000000100047882 */ /* 0x000fe20000000000 */
[----:B------:R-:W-:Y:S01]  /*0520*/  ELECT P0, URZ, PT ;  /* 0x0000000000ff782f */ /* 0x000fe20003800000 */
[----:B------:R-:W-:-:S04]  /*0530*/  UIADD3 UR8, UPT, UPT, -UR4, 0x100000, URZ ;  /* 0x0010000004087890 */ /* 0x000fc8000fffe1ff */
[----:B------:R-:W-:Y:S02]  /*0540*/  USHF.L.U32 UR9, UR8, 0xb, URZ ;  /* 0x0000000b08097899 */ /* 0x000fe400080006ff */
[----:B------:R-:W-:Y:S02]  /*0550*/  USHF.L.U32 UR8, UR8, 0x1, URZ ;  /* 0x0000000108087899 */ /* 0x000fe400080006ff */
[----:B--2---:R-:W-:Y:S01]  /*0560*/  ULEA UR5, UR5, UR7, 0x18 ;  /* 0x0000000705057291 */ /* 0x004fe2000f8ec0ff */
[----:B------:R-:W2:Y:S11]  /*0570*/  FENCE.VIEW.ASYNC.S ;  /* 0x00000000000073c6 */ /* 0x000eb60000000000 */
[----:B--2---:R2:W3:Y:S01]  /*0580*/  SYNCS.EXCH.64 URZ, [UR5], UR8 ;  /* 0x0000000805ff75b2 */ /* 0x0044e20008000100 */
[----:B------:R2:W4:Y:S01]  /*0590*/  SYNCS.EXCH.64 URZ, [UR5+0x40], UR8 ;  /* 0x0000400805ff75b2 */ /* 0x0005220008000100 */
[----:B------:R2:W1:Y:S01]  /*05a0*/  SYNCS.EXCH.64 URZ, [UR5+0x8], UR8 ;  /* 0x0000080805ff75b2 */ /* 0x0004620008000100 */
        /* <DEDUP_REMOVED lines=12> */
[----:B------:R2:W1:Y:S02]  /*0670*/  SYNCS.EXCH.64 URZ, [UR5+0x78], UR8 ;  /* 0x0000780805ff75b2 */ /* 0x0004640008000100 */
[----:B--2---:R-:W-:Y:S01]  /*0680*/  NOP ;  /* 0x0000000000007918 */ /* 0x004fe20000000000 */
.L_x_9:
[----:B------:R-:W2:Y:S01]  /*0690*/  SHFL.IDX PT, R2, R103, RZ, 0x1f ;  /* 0x00001fff67027589 */ /* 0x000ea200000e0000 */
[----:B------:R-:W-:Y:S01]  /*06a0*/  NOP ;  /* 0x0000000000007918 */ /* 0x000fe20000000000 */
[----:B--2---:R-:W-:-:S13]  /*06b0*/  ISETP.NE.AND P0, PT, R2, 0x1, PT ;  /* 0x000000010200780c */ /* 0x004fda0003f05270 */
[----:B------:R-:W-:Y:S05]  /*06c0*/  @P0 BRA `(.L_x_10) ;  /* 0x0000000000500947 */ /* 0x000fea0003800000 */
[----:B------:R-:W2:Y:S01]  /*06d0*/  S2UR UR7, SR_CgaCtaId ;  /* 0x00000000000779c3 */ /* 0x000ea20000008800 */
[----:B------:R-:W-:Y:S01]  /*06e0*/  UMOV UR8, 0x400 ;  /* 0x0000040000087882 */ /* 0x000fe20000000000 */
[----:B------:R-:W-:Y:S01]  /*06f0*/  UMOV UR5, 0x20 ;  /* 0x0000002000057882 */ /* 0x000fe20000000000 */
[----:B------:R-:W-:Y:S01]  /*0700*/  UMOV UR4, 0x80 ;  /* 0x0000008000047882 */ /* 0x000fe20000000000 */
[----:B------:R-:W-:Y:S01]  /*0710*/  ELECT P0, URZ, PT ;  /* 0x0000000000ff782f */ /* 0x000fe20003800000 */
[----:B--2---:R-:W-:Y:S02]  /*0720*/  ULEA UR7, UR7, UR8, 0x18 ;  /* 0x0000000807077291 */ /* 0x004fe4000f8ec0ff */
[----:B------:R-:W-:-:S04]  /*0730*/  UIADD3 UR8, UPT, UPT, -UR5, 0x100000, URZ ;  /* 0x0010000005087890 */ /* 0x000fc8000fffe1ff */
[----:B------:R-:W-:Y:S02]  /*0740*/  USHF.L.U32 UR9, UR8, 0xb, URZ ;  /* 0x0000000b08097899 */ /* 0x000fe400080006ff */
[----:B------:R-:W-:Y:S02]  /*0750*/  USHF.L.U32 UR8, UR8, 0x1, URZ ;  /* 0x0000000108087899 */ /* 0x000fe400080006ff */
[----:B------:R-:W-:-:S04]  /*0760*/  UIADD3 UR4, UPT, UPT, -UR4, 0x100000, URZ ;  /* 0x0010000004047890 */ /* 0x000fc8000fffe1ff */
[----:B------:R-:W-:Y:S02]  /*0770*/  USHF.L.U32 UR5, UR4, 0xb, URZ ;  /* 0x0000000b04057899 */ /* 0x000fe400080006ff */
[----:B------:R-:W-:Y:S01]  /*0780*/  USHF.L.U32 UR4, UR4, 0x1, URZ ;  /* 0x0000000104047899 */ /* 0x000fe200080006ff */
[----:B------:R-:W2:Y:S03]  /*0790*/  FENCE.VIEW.ASYNC.S ;  /* 0x00000000000073c6 */ /* 0x000ea60000000000 */
[----:B--2---:R2:W1:Y:S08]  /*07a0*/  SYNCS.EXCH.64 URZ, [UR7+0x80], UR8 ;  /* 0x0000800807ff75b2 */ /* 0x0044700008000100 */
[----:B------:R2:W1:Y:S01]  /*07b0*/  SYNCS.EXCH.64 URZ, [UR7+0x98], UR4 ;  /* 0x0000980407ff75b2 */ /* 0x0004620008000100 */
[----:B------:R2:W1:Y:S01]  /*07c0*/  SYNCS.EXCH.64 URZ, [UR7+0x88], UR8 ;  /* 0x0000880807ff75b2 */ /* 0x0004620008000100 */
[----:B------:R2:W1:Y:S01]  /*07d0*/  SYNCS.EXCH.64 URZ, [UR7+0xa0], UR4 ;  /* 0x0000a00407ff75b2 */ /* 0x0004620008000100 */
[----:B------:R2:W1:Y:S01]  /*07e0*/  SYNCS.EXCH.64 URZ, [UR7+0x90], UR8 ;  /* 0x0000900807ff75b2 */ /* 0x0004620008000100 */
[----:B------:R2:W1:Y:S01]  /*07f0*/  SYNCS.EXCH.64 URZ, [UR7+0xa8], UR4 ;  /* 0x0000a80407ff75b2 */ /* 0x0004620008000100 */
[----:B------:R-:W-:Y:S01]  /*0800*/  NOP ;  /* 0x0000000000007918 */ /* 0x000fe20000000000 */
.L_x_10:
[----:B------:R-:W3:Y:S01]  /*0810*/  SHFL.IDX PT, R2, R103, RZ, 0x1f ;  /* 0x00001fff67027589 */ /* 0x000ee200000e0000 */
[----:B------:R-:W-:Y:S01]  /*0820*/  NOP ;  /* 0x0000000000007918 */ /* 0x000fe20000000000 */
[----:B---3--:R-:W-:-:S13]  /*0830*/  ISETP.NE.AND P0, PT, R2, 0x3, PT ;  /* 0x000000030200780c */ /* 0x008fda0003f05270 */
[----:B------:R-:W-:Y:S05]  /*0840*/  @P0 BRA `(.L_x_11) ;  /* 0x0000000000300947 */ /* 0x000fea0003800000 */
[----:B--2---:R-:W2:Y:S01]  /*0850*/  S2UR UR5, SR_CgaCtaId ;  /* 0x00000000000579c3 */ /* 0x004ea20000008800 */
        /* <DEDUP_REMOVED lines=8> */
[----:B--2---:R3:W2:Y:S01]  /*08e0*/  SYNCS.EXCH.64 URZ, [UR5+0xb0], UR8 ;  /* 0x0000b00805ff75b2 */ /* 0x0046a20008000100 */
[----:B------:R3:W1:Y:S02]  /*08f0*/  SYNCS.EXCH.64 URZ, [UR5+0xb8], UR8 ;  /* 0x0000b80805ff75b2 */ /* 0x0006640008000100 */
[----:B---3--:R-:W-:Y:S01]  /*0900*/  NOP ;  /* 0x0000000000007918 */ /* 0x008fe20000000000 */
.L_x_11:
[----:B------:R-:W3:Y:S01]  /*0910*/  SHFL.IDX PT, R2, R103, RZ, 0x1f ;  /* 0x00001fff67027589 */ /* 0x000ee200000e0000 */
[----:B------:R-:W-:Y:S01]  /*0920*/  NOP ;  /* 0x0000000000007918 */ /* 0x000fe20000000000 */
[----:B---3--:R-:W-:-:S13]  /*0930*/  ISETP.NE.AND P0, PT, R2, 0x4, PT ;  /* 0x000000040200780c */ /* 0x008fda0003f05270 */
[----:B------:R-:W-:Y:S05]  /*0940*/  @P0 BRA `(.L_x_12) ;  /* 0x00000000004c0947 */ /* 0x000fea0003800000 */
[----:B--2---:R-:W2:Y:S01]  /*0950*/  S2UR UR5, SR_CgaCtaId ;  /* 0x00000000000579c3 */ /* 0x004ea20000008800 */
[----:B------:R-:W-:Y:S01]  /*0960*/  UMOV UR8, 0xe0 ;  /* 0x000000e000087882 */ /* 0x000fe20000000000 */
[----:B------:R-:W-:Y:S01]  /*0970*/  UMOV UR7, 0x400 ;  /* 0x0000040000077882 */ /* 0x000fe20000000000 */
[----:B------:R-:W-:Y:S01]  /*0980*/  USEL UR8, UR8, 0x100, UP2 ;  /* 0x0000010008087887 */ /* 0x000fe20009000000 */
[----:B------:R-:W-:Y:S01]  /*0990*/  UMOV UR4, 0x1 ;  /* 0x0000000100047882 */ /* 0x000fe20000000000 */
[----:B------:R-:W-:Y:S01]  /*09a0*/  ELECT P0, URZ, PT ;  /* 0x0000000000ff782f */ /* 0x000fe20003800000 */
[----:B------:R-:W-:-:S04]  /*09b0*/  UIADD3 UR10, UPT, UPT, -UR4, 0x100000, URZ ;  /* 0x00100000040a7890 */ /* 0x000fc8000fffe1ff */
[----:B------:R-:W-:Y:S02]  /*09c0*/  USHF.L.U32 UR11, UR10, 0xb, URZ ;  /* 0x0000000b0a0b7899 */ /* 0x000fe400080006ff */
[----:B------:R-:W-:Y:S02]  /*09d0*/  USHF.L.U32 UR10, UR10, 0x1, URZ ;  /* 0x000000010a0a7899 */ /* 0x000fe400080006ff */
[----:B------:R-:W-:-:S04]  /*09e0*/  UIADD3 UR8, UPT, UPT, -UR8, 0x100000, URZ ;  /* 0x0010000008087890 */ /* 0x000fc8000fffe1ff */
[----:B------:R-:W-:Y:S02]  /*09f0*/  USHF.L.U32 UR9, UR8, 0xb, URZ ;  /* 0x0000000b08097899 */ /* 0x000fe400080006ff */
[----:B------:R-:W-:Y:S02]  /*0a00*/  USHF.L.U32 UR8, UR8, 0x1, URZ ;  /* 0x0000000108087899 */ /* 0x000fe400080006ff */
[----:B--2---:R-:W-:Y:S01]  /*0a10*/  ULEA UR5, UR5, UR7, 0x18 ;  /* 0x0000000705057291 */ /* 0x004fe2000f8ec0ff */
[----:B------:R-:W2:Y:S11]  /*0a20*/  FENCE.VIEW.ASYNC.S ;  /* 0x00000000000073c6 */ /* 0x000eb60000000000 */
[----:B--2---:R3:W2:Y:S01]  /*0a30*/  SYNCS.EXCH.64 URZ, [UR5+0xc0], UR10 ;  /* 0x0000c00a05ff75b2 */ /* 0x0046a20008000100 */
[----:B------:R3:W1:Y:S01]  /*0a40*/  SYNCS.EXCH.64 URZ, [UR5+0xd0], UR8 ;  /* 0x0000d00805ff75b2 */ /* 0x0006620008000100 */
[----:B------:R3:W1:Y:S01]  /*0a50*/  SYNCS.EXCH.64 URZ, [UR5+0xc8], UR10 ;  /* 0x0000c80a05ff75b2 */ /* 0x0006620008000100 */
[----:B------:R3:W1:Y:S02]  /*0a60*/  SYNCS.EXCH.64 URZ, [UR5+0xd8], UR8 ;  /* 0x0000d80805ff75b2 */ /* 0x0006640008000100 */
[----:B---3--:R-:W-:Y:S01]  /*0a70*/  NOP ;  /* 0x0000000000007918 */ /* 0x008fe20000000000 */
.L_x_12:
[----:B------:R-:W3:Y:S01]  /*0a80*/  SHFL.IDX PT, R2, R103, RZ, 0x1f ;  /* 0x00001fff67027589 */ /* 0x000ee200000e0000 */
[----:B------:R-:W-:Y:S01]  /*0a90*/  NOP ;  /* 0x0000000000007918 */ /* 0x000fe20000000000 */
[----:B---3--:R-:W-:-:S13]  /*0aa0*/  ISETP.NE.AND P0, PT, R2, 0x5, PT ;  /* 0x000000050200780c */ /* 0x008fda0003f05270 */
[----:B------:R-:W-:Y:S05]  /*0ab0*/  @P0 BRA `(.L_x_13) ;  /* 0x0000000000580947 */ /* 0x000fea0003800000 */
[----:B--2---:R-:W2:Y:S01]  /*0ac0*/  S2UR UR7, SR_CgaCtaId ;  /* 0x00000000000779c3 */ /* 0x004ea20000008800 */
        /* <DEDUP_REMOVED lines=12> */
[----:B--2---:R3:W2:Y:S08]  /*0b90*/  SYNCS.EXCH.64 URZ, [UR7+0xe0], UR8 ;  /* 0x0000e00807ff75b2 */ /* 0x0046b00008000100 */
[----:B------:R3:W1:Y:S01]  /*0ba0*/  SYNCS.EXCH.64 URZ, [UR7+0x100], UR4 ;  /* 0x0001000407ff75b2 */ /* 0x0006620008000100 */
[----:B------:R3:W1:Y:S01]  /*0bb0*/  SYNCS.EXCH.64 URZ, [UR7+0xe8], UR8 ;  /* 0x0000e80807ff75b2 */ /* 0x0006620008000100 */
[----:B------:R3:W1:Y:S01]  /*0bc0*/  SYNCS.EXCH.64 URZ, [UR7+0x108], UR4 ;  /* 0x0001080407ff75b2 */ /* 0x0006620008000100 */
[----:B------:R3:W1:Y:S01]  /*0bd0*/  SYNCS.EXCH.64 URZ, [UR7+0xf0], UR8 ;  /* 0x0000f00807ff75b2 */ /* 0x0006620008000100 */
[----:B------:R3:W1:Y:S01]  /*0be0*/  SYNCS.EXCH.64 URZ, [UR7+0x110], UR4 ;  /* 0x0001100407ff75b2 */ /* 0x0006620008000100 */
[----:B------:R3:W1:Y:S01]  /*0bf0*/  SYNCS.EXCH.64 URZ, [UR7+0xf8], UR8 ;  /* 0x0000f80807ff75b2 */ /* 0x0006620008000100 */
[----:B------:R3:W1:Y:S02]  /*0c00*/  SYNCS.EXCH.64 URZ, [UR7+0x118], UR4 ;  /* 0x0001180407ff75b2 */ /* 0x0006640008000100 */
[----:B---3--:R-:W-:Y:S01]  /*0c10*/  NOP ;  /* 0x0000000000007918 */ /* 0x008fe20000000000 */
.L_x_13:
        /* <DEDUP_REMOVED lines=18> */
.L_x_14:
[----:B--2---:R-:W2:Y:S01]  /*0d40*/  S2UR UR5, SR_CTAID.X ;  /* 0x00000000000579c3 */ /* 0x004ea20000002500 */
[----:B------:R-:W-:-:S05]  /*0d50*/  CS2R.32 R97, SR_CgaSize ;  /* 0x0000000000617805 */ /* 0x000fca0000008a00 */
[----:B------:R-:W-:-:S05]  /*0d60*/  IMAD R97, R97, -0xa0, RZ ;  /* 0xffffff6061617824 */ /* 0x000fca00078e02ff */
[----:B------:R-:W-:-:S14]  /*0d70*/  R2UR UR8, R97 ;  /* 0x00000000610872ca */ /* 0x000fdc00000e0000 */
[----:B------:R-:W3:Y:S01]  /*0d80*/  LDCU UR8, c[0x0][UR8+0x2b0] ;  /* 0x00005600080877ac */ /* 0x000ee20008000800 */
[----:B------:R-:W-:Y:S01]  /*0d90*/  NOP ;  /* 0x0000000000007918 */ /* 0x000fe20000000000 */
[----:B------:R-:W-:-:S05]  /*0da0*/  CS2R.32 R97, SR_CgaSize ;  /* 0x0000000000617805 */ /* 0x000fca0000008a00 */
[----:B------:R-:W-:-:S05]  /*0db0*/  IMAD R97, R97, -0xa0, RZ ;  /* 0xffffff6061617824 */ /* 0x000fca00078e02ff */
[----:B------:R-:W-:-:S14]  /*0dc0*/  R2UR UR7, R97 ;  /* 0x00000000610772ca */ /* 0x000fdc00000e0000 */
[----:B------:R-:W4:Y:S01]  /*0dd0*/  LDCU UR7, c[0x0][UR7+0x2b4] ;  /* 0x00005680070777ac */ /* 0x000f220008000800 */
[----:B------:R-:W1:Y:S08]  /*0de0*/  S2UR UR4, SR_CTAID.Y ;  /* 0x00000000000479c3 */ /* 0x000e700000002600 */
[----:B------:R-:W4:Y:S01]  /*0df0*/  LDC R10, c[0x0][0xb24] ;  /* 0x0002c900ff0a7b82 */ /* 0x000f220000000800 */
[----:B--2---:R-:W-:-:S02]  /*0e00*/  I2FP.F32.U32 R97, UR5 ;  /* 0x0000000500617c45 */ /* 0x004fc40008201000 */
[----:B------:R-:W-:-:S05]  /*0e10*/  CS2R.32 R3, SR_CgaSize ;  /* 0x0000000000037805 */ /* 0x000fca0000008a00 */
[----:B------:R-:W-:-:S06]  /*0e20*/  IMAD R3, R3, -0xa0, RZ ;  /* 0xffffff6003037824 */ /* 0x000fcc00078e02ff */
[----:B------:R-:W2:Y:S01]  /*0e30*/  LDC R3, c[0x0][R3+0x2a0] ;  /* 0x0000a80003037b82 */ /* 0x000ea20000000800 */
[----:B------:R-:W-:Y:S01]  /*0e40*/  MOV R15, UR5 ;  /* 0x00000005000f7c02 */ /* 0x000fe20008000f00 */
[----:B---3--:R-:W-:Y:S01]  /*0e50*/  FMUL R97, R97, UR8 ;  /* 0x0000000861617c20 */ /* 0x008fe20008400000 */
[----:B-1----:R-:W-:Y:S02]  /*0e60*/  I2FP.F32.U32 R96, UR4 ;  /* 0x0000000400607c45 */ /* 0x002fe40008201000 */
[----:B------:R-:W-:-:S05]  /*0e70*/  CS2R.32 R2, SR_CgaSize ;  /* 0x0000000000027805 */ /* 0x000fca0000008a00 */
[----:B------:R-:W-:-:S06]  /*0e80*/  IMAD R2, R2, -0xa0, RZ ;  /* 0xffffff6002027824 */ /* 0x000fcc00078e02ff */
[----:B------:R-:W1:Y:S01]  /*0e90*/  LDC R2, c[0x0][R2+0x2a4] ;  /* 0x0000a90002027b82 */ /* 0x000e620000000800 */
[----:B------:R-:W-:Y:S01]  /*0ea0*/  MOV R14, UR4 ;  /* 0x00000004000e7c02 */ /* 0x000fe20008000f00 */
[----:B------:R-:W3:Y:S01]  /*0eb0*/  F2I.U32.TRUNC.NTZ R97, R97 ;  /* 0x0000006100617305 */ /* 0x000ee2000020f000 */
[----:B----4-:R-:W-:-:S05]  /*0ec0*/  FMUL R96, R96, UR7 ;  /* 0x0000000760607c20 */ /* 0x010fca0008400000 */
[----:B------:R-:W-:Y:S01]  /*0ed0*/  BAR.SYNC.DEFER_BLOCKING 0x0 ;  /* 0x0000000000007b1d */ /* 0x000fe20000010000 */
[----:B------:R-:W-:-:S05]  /*0ee0*/  ISETP.GE.AND P0, PT, R10, 0x1, PT ;  /* 0x000000010a00780c */ /* 0x000fca0003f06270 */
[----:B------:R-:W4:Y:S02]  /*0ef0*/  F2I.U32.TRUNC.NTZ R96, R96 ;  /* 0x0000006000607305 */ /* 0x000f24000020f000 */
[----:B------:R-:W1:Y:S01]  /*0f00*/  S2UR UR36, SR_CTAID.Z ;  /* 0x00000000002479c3 */ /* 0x000e620000002700 */
[----:B---3--:R-:W-:-:S05]  /*0f10*/  IADD3 R97, PT, PT, -R97, RZ, RZ ;  /* 0x000000ff61617210 */ /* 0x008fca0007ffe1ff */
[----:B--2---:R-:W-:Y:S01]  /*0f20*/  IMAD R97, R3, R97, UR5 ;  /* 0x0000000503617e24 */ /* 0x004fe2000f8e0261 */
[----:B----4-:R-:W-:-:S05]  /*0f30*/  IADD3 R96, PT, PT, -R96, RZ, RZ ;  /* 0x000000ff60607210 */ /* 0x010fca0007ffe1ff */
[----:B-1----:R-:W-:Y:S01]  /*0f40*/  IMAD R96, R2, R96, UR4 ;  /* 0x0000000402607e24 */ /* 0x002fe2000f8e0260 */
[----:B------:R-:W-:Y:S06]  /*0f50*/  @!P0 BRA `(.L_x_15) ;  /* 0x0000000000b88947 */ /* 0x000fec0003800000 */
[----:B------:R-:W1:Y:S01]  /*0f60*/  LDC.64 R4, c[0x0][0xb18] ;  /* 0x0002c600ff047b82 */ /* 0x000e620000000a00 */
[----:B------:R-:W-:-:S07]  /*0f70*/  ISETP.NE.AND P0, PT, R10, 0x1, PT ;  /* 0x000000010a00780c */ /* 0x000fce0003f05270 */
[----:B------:R-:W2:Y:S08]  /*0f80*/  LDC R9, c[0x0][0xb0c] ;  /* 0x0002c300ff097b82 */ /* 0x000eb00000000800 */
[----:B------:R-:W3:Y:S08]  /*0f90*/  LDC R12, c[0x0][0x370] ;  /* 0x0000dc00ff0c7b82 */ /* 0x000ef00000000800 */
[----:B------:R-:W4:Y:S01]  /*0fa0*/  LDC R11, c[0x0][0x374] ;  /* 0x0000dd00ff0b7b82 */ /* 0x000f220000000800 */
[----:B-1----:R-:W-:-:S07]  /*0fb0*/  ISETP.NE.AND P1, PT, R4, 0x1, PT ;  /* 0x000000010400780c */ /* 0x002fce0003f25270 */
[----:B------:R-:W3:Y:S01]  /*0fc0*/  LDC.64 R6, c[0x0][0xb10] ;  /* 0x0002c400ff067b82 */ /* 0x000ee20000000a00 */
[----:B--2---:R-:W-:-:S07]  /*0fd0*/  ISETP.NE.AND P2, PT, R9, 0x1, PT ;  /* 0x000000010900780c */ /* 0x004fce0003f45270 */
[----:B------:R-:W1:Y:S08]  /*0fe0*/  LDC R8, c[0x0][0xb20] ;  /* 0x0002c800ff087b82 */ /* 0x000e700000000800 */
[----:B------:R-:W2:Y:S01]  /*0ff0*/  LDC.64 R2, c[0x0][0xb28] ;  /* 0x0002ca00ff027b82 */ /* 0x000ea20000000a00 */
[----:B----4-:R-:W-:-:S04]  /*1000*/  IMAD.HI.U32 R13, R11, R5, RZ ;  /* 0x000000050b0d7227 */ /* 0x010fc800078e00ff */
[----:B------:R-:W-:-:S04]  /*1010*/  IMAD.HI.U32 R5, R14, R5, RZ ;  /* 0x000000050e057227 */ /* 0x000fc800078e00ff */
[----:B---3--:R-:W-:-:S05]  /*1020*/  IMAD.HI.U32 R16, R12, R6, RZ ;  /* 0x000000060c107227 */ /* 0x008fca00078e00ff */
[-C--:B------:R-:W-:Y:S01]  /*1030*/  @P2 SHF.R.U32.HI R12, RZ, R7.reuse, R16 ;  /* 0x00000007ff0c2219 */ /* 0x080fe20000011610 */
[----:B------:R-:W-:Y:S01]  /*1040*/  IMAD.HI.U32 R16, R15, R6, RZ ;  /* 0x000000060f107227 */ /* 0x000fe200078e00ff */
[-C--:B-1----:R-:W-:Y:S02]  /*1050*/  @P1 SHF.R.U32.HI R11, RZ, R8.reuse, R13 ;  /* 0x00000008ff0b1219 */ /* 0x082fe4000001160d */
[----:B------:R-:W-:Y:S02]  /*1060*/  SHF.R.U32.HI R5, RZ, R8, R5 ;  /* 0x00000008ff057219 */ /* 0x000fe40000011605 */
[----:B------:R-:W-:Y:S02]  /*1070*/  SHF.R.U32.HI R16, RZ, R7, R16 ;  /* 0x00000007ff107219 */ /* 0x000fe40000011610 */
[----:B------:R-:W-:Y:S01]  /*1080*/  SEL R5, R14, R5, !P1 ;  /* 0x000000050e057207 */ /* 0x000fe20004800000 */
[----:B--2---:R-:W-:Y:S01]  /*1090*/  IMAD.HI.U32 R13, R11, R2, RZ ;  /* 0x000000020b0d7227 */ /* 0x004fe200078e00ff */
[----:B------:R-:W-:-:S03]  /*10a0*/  SEL R16, R15, R16, !P2 ;  /* 0x000000100f107207 */ /* 0x000fc60005000000 */
[----:B------:R-:W-:Y:S01]  /*10b0*/  IMAD.HI.U32 R6, R12, R2, RZ ;  /* 0x000000020c067227 */ /* 0x000fe200078e00ff */
[----:B------:R-:W-:-:S04]  /*10c0*/  @P0 SHF.R.U32.HI R11, RZ, R3, R13 ;  /* 0x00000003ff0b0219 */ /* 0x000fc8000001160d */
[----:B------:R-:W-:Y:S01]  /*10d0*/  @P0 SHF.R.U32.HI R12, RZ, R3, R6 ;  /* 0x00000003ff0c0219 */ /* 0x000fe20000011606 */
[----:B------:R-:W-:-:S04]  /*10e0*/  IMAD R11, R11, R10, RZ ;  /* 0x0000000a0b0b7224 */ /* 0x000fc800078e02ff */
[----:B------:R-:W-:Y:S01]  /*10f0*/  IMAD R6, R12, R10, RZ ;  /* 0x0000000a0c067224 */ /* 0x000fe200078e02ff */
[----:B------:R-:W-:-:S04]  /*1100*/  ISETP.GE.AND P1, PT, R5, R11, PT ;  /* 0x0000000b0500720c */ /* 0x000fc80003f26270 */
[----:B------:R-:W-:Y:S01]  /*1110*/  ISETP.GE.OR P1, PT, R16, R6, P1 ;  /* 0x000000061000720c */ /* 0x000fe20000f26670 */
[----:B------:R-:W-:-:S05]  /*1120*/  IMAD.HI.U32 R6, R5, R2, RZ ;  /* 0x0000000205067227 */ /* 0x000fca00078e00ff */
[----:B------:R-:W-:-:S04]  /*1130*/  SHF.R.U32.HI R6, RZ, R3, R6 ;  /* 0x00000003ff067219 */ /* 0x000fc80000011606 */
[----:B------:R-:W-:-:S03]  /*1140*/  SEL R6, R5, R6, !P0 ;  /* 0x0000000605067207 */ /* 0x000fc60004000000 */
[----:B------:R-:W-:Y:S01]  /*1150*/  @!P1 IMAD.HI.U32 R7, R16, R2, RZ ;  /* 0x0000000210079227 */ /* 0x000fe200078e00ff */
[----:B------:R-:W-:-:S04]  /*1160*/  IADD3 R2, PT, PT, -R6, RZ, RZ ;  /* 0x000000ff06027210 */ /* 0x000fc80007ffe1ff */
[----:B------:R-:W-:Y:S01]  /*1170*/  @!P1 SHF.R.U32.HI R3, RZ, R3, R7 ;  /* 0x00000003ff039219 */ /* 0x000fe20000011607 */
[----:B------:R-:W-:Y:S01]  /*1180*/  IMAD R2, R10, R2, R5 ;  /* 0x000000020a027224 */ /* 0x000fe200078e0205 */
[----:B------:R-:W-:Y:S02]  /*1190*/  IADD3 R7, PT, PT, -R5, RZ, RZ ;  /* 0x000000ff05077210 */ /* 0x000fe40007ffe1ff */
[----:B------:R-:W-:-:S03]  /*11a0*/  @!P1 SEL R3, R16, R3, !P0 ;  /* 0x0000000310039207 */ /* 0x000fc60004000000 */
[----:B------:R-:W-:Y:S02]  /*11b0*/  IMAD R7, R4, R7, R14 ;  /* 0x0000000704077224 */ /* 0x000fe400078e020e */
[--C-:B------:R-:W-:Y:S02]  /*11c0*/  @!P1 IMAD.IADD R6, R6, 0x1, -R3.reuse ;  /* 0x0000000106069824 */ /* 0x100fe400078e0a03 */
[----:B------:R-:W-:Y:S01]  /*11d0*/  @!P1 IMAD R3, R2, R12, R3 ;  /* 0x0000000c02039224 */ /* 0x000fe200078e0203 */
[----:B------:R-:W-:Y:S01]  /*11e0*/  IADD3 R2, PT, PT, -R16, RZ, RZ ;  /* 0x000000ff10027210 */ /* 0x000fe20007ffe1ff */
[----:B------:R-:W-:Y:S02]  /*11f0*/  @!P1 IMAD R5, R6, R10, R16 ;  /* 0x0000000a06059224 */ /* 0x000fe400078e0210 */
[----:B------:R-:W-:Y:S02]  /*1200*/  @!P1 IMAD.MOV.U32 R16, RZ, RZ, R3 ;  /* 0x000000ffff109224 */ /* 0x000fe400078e0003 */
[----:B------:R-:W-:-:S02]  /*1210*/  IMAD R2, R9, R2, R15 ;  /* 0x0000000209027224 */ /* 0x000fc400078e020f */
[----:B------:R-:W-:Y:S02]  /*1220*/  IMAD R14, R5, R4, R7 ;  /* 0x00000004050e7224 */ /* 0x000fe400078e0207 */
[----:B------:R-:W-:Y:S02]  /*1230*/  IMAD R15, R16, R9, R2 ;  /* 0x00000009100f7224 */ /* 0x000fe400078e0202 */
.L_x_15:
[----:B------:R-:W1:Y:S01]  /*1240*/  LDCU UR4, c[0x0][0xb30] ;  /* 0x00016600ff0477ac */ /* 0x000e620008000800 */
[----:B------:R-:W2:Y:S08]  /*1250*/  S2UR UR37, SR_CgaCtaId ;  /* 0x00000000002579c3 */ /* 0x000eb00000008800 */
[----:B------:R-:W3:Y:S01]  /*1260*/  LDC R42, c[0x0][0xb24] ;  /* 0x0002c900ff2a7b82 */ /* 0x000ee20000000800 */
[----:B-1----:R-:W-:-:S09]  /*1270*/  UISETP.NE.AND UP0, UPT, UR4, 0x1, UPT ;  /* 0x000000010400788c */ /* 0x002fd2000bf05270 */
[----:B--2---:R-:W-:Y:S05]  /*1280*/  BRA.U UP0, `(.L_x_16) ;  /* 0x0000000100407547 */ /* 0x004fea000b800000 */
[----:B------:R-:W1:Y:S08]  /*1290*/  LDC.64 R4, c[0x0][0xb10] ;  /* 0x0002c400ff047b82 */ /* 0x000e700000000a00 */
[----:B------:R-:W2:Y:S08]  /*12a0*/  LDC.64 R2, c[0x0][0xb18] ;  /* 0x0002c600ff027b82 */ /* 0x000eb00000000a00 */
[----:B------:R-:W4:Y:S08]  /*12b0*/  LDC R6, c[0x0][0xb20] ;  /* 0x0002c800ff067b82 */ /* 0x000f300000000800 */
[----:B------:R-:W3:Y:S01]  /*12c0*/  LDC R7, c[0x0][0xb0c] ;  /* 0x0002c300ff077b82 */ /* 0x000ee20000000800 */
[----:B-1----:R-:W-:-:S05]  /*12d0*/  IMAD.HI.U32 R4, R15, R4, RZ ;  /* 0x000000040f047227 */ /* 0x002fca00078e00ff */
[----:B------:R-:W-:Y:S01]  /*12e0*/  SHF.R.U32.HI R4, RZ, R5, R4 ;  /* 0x00000005ff047219 */ /* 0x000fe20000011604 */
[----:B--2---:R-:W-:Y:S01]  /*12f0*/  IMAD.HI.U32 R3, R14, R3, RZ ;  /* 0x000000030e037227 */ /* 0x004fe200078e00ff */
[----:B------:R-:W-:-:S04]  /*1300*/  ISETP.NE.AND P0, PT, R2, 0x1, PT ;  /* 0x000000010200780c */ /* 0x000fc80003f05270 */
[----:B----4-:R-:W-:-:S04]  /*1310*/  SHF.R.U32.HI R3, RZ, R6, R3 ;  /* 0x00000006ff037219 */ /* 0x010fc80000011603 */
[----:B------:R-:W-:Y:S02]  /*1320*/  SEL R3, R14, R3, !P0 ;  /* 0x000000030e037207 */ /* 0x000fe40004000000 */
[----:B---3--:R-:W-:-:S04]  /*1330*/  ISETP.NE.AND P1, PT, R7, 0x1, PT ;  /* 0x000000010700780c */ /* 0x008fc80003f25270 */
[----:B------:R-:W-:-:S05]  /*1340*/  SEL R4, R15, R4, !P1 ;  /* 0x000000040f047207 */ /* 0x000fca0004800000 */
[----:B------:R-:W-:Y:S02]  /*1350*/  IMAD.IADD R5, R3, 0x1, -R4 ;  /* 0x0000000103057824 */ /* 0x000fe400078e0a04 */
[----:B------:R-:W-:Y:S02]  /*1360*/  IMAD.IADD R3, R4, 0x1, -R3 ;  /* 0x0000000104037824 */ /* 0x000fe400078e0a03 */
[----:B------:R-:W-:Y:S02]  /*1370*/  IMAD R15, R5, R7, R15 ;  /* 0x00000007050f7224 */ /* 0x000fe400078e020f */
[----:B------:R-:W-:-:S07]  /*1380*/  IMAD R14, R3, R2, R14 ;  /* 0x00000002030e7224 */ /* 0x000fce00078e020e */
.L_x_16:
[----:B------:R-:W-:Y:S01]  /*1390*/  BAR.SYNC.DEFER_BLOCKING 0x0 ;  /* 0x0000000000007b1d */ /* 0x000fe20000010000 */
[----:B------:R-:W-:Y:S01]  /*13a0*/  UISETP.NE.AND UP0, UPT, UR6, 0x2, UPT ;  /* 0x000000020600788c */ /* 0x000fe2000bf05270 */
[----:B------:R-:W-:Y:S02]  /*13b0*/  ISETP.NE.OR P5, PT, R0, 0x2, !P5 ;  /* 0x000000020000780c */ /* 0x000fe40006fa5670 */
[----:B------:R-:W-:-:S06]  /*13c0*/  LOP3.LUT R2, R104, 0x1f, RZ, 0xc0, !PT ;  /* 0x0000001f68027812 */ /* 0x000fcc00078ec0ff */
[----:B------:R-:W-:Y:S05]  /*13d0*/  BRA.U UP0, `(.L_x_17) ;  /* 0x0000001100e87547 */ /* 0x000fea000b800000 */
[----:B------:R-:W1:Y:S01]  /*13e0*/  LDCU UR13, c[0x0][0x38c] ;  /* 0x00007180ff0d77ac */ /* 0x000e620008000800 */
[----:B------:R-:W2:Y:S01]  /*13f0*/  LDC R8, c[0x0][0x370] ;  /* 0x0000dc00ff087b82 */ /* 0x000ea20000000800 */
[----:B------:R-:W-:Y:S01]  /*1400*/  HFMA2 R16, -RZ, RZ, 0, 0 ;  /* 0x00000000ff107431 */ /* 0x000fe200000001ff */
[----:B------:R-:W-:Y:S01]  /*1410*/  ISETP.EQ.OR P4, PT, R2, RZ, P5 ;  /* 0x000000ff0200720c */ /* 0x000fe20002f82670 */
[----:B------:R-:W-:Y:S01]  /*1420*/  IMAD.MOV.U32 R17, RZ, RZ, 0x1 ;  /* 0x00000001ff117424 */ /* 0x000fe200078e00ff */
[----:B------:R-:W-:Y:S01]  /*1430*/  CS2R R12, SRZ ;  /* 0x00000000000c7805 */ /* 0x000fe2000001ff00 */
[----:B------:R-:W-:Y:S01]  /*1440*/  IMAD.MOV.U32 R11, RZ, RZ, 0x1 ;  /* 0x00000001ff0b7424 */ /* 0x000fe200078e00ff */
[----:B------:R-:W4:Y:S02]  /*1450*/  LDCU.64 UR22, c[0x0][0x348] ;  /* 0x00006900ff1677ac */ /* 0x000f240008000a00 */
[----:B------:R-:W2:Y:S01]  /*1460*/  LDC R0, c[0x0][0x374] ;  /* 0x0000dd00ff007b82 */ /* 0x000ea20000000800 */
[----:B------:R-:W-:Y:S01]  /*1470*/  UMOV UR6, URZ ;  /* 0x000000ff00067c82 */ /* 0x000fe20008000000 */
[----:B-1----:R-:W-:-:S04]  /*1480*/  UIADD3 UR5, UPT, UPT, UR13, 0x3f, URZ ;  /* 0x0000003f0d057890 */ /* 0x002fc8000fffe0ff */
[----:B------:R-:W-:-:S04]  /*1490*/  USHF.R.S32.HI UR4, URZ, 0x1f, UR5 ;  /* 0x0000001fff047899 */ /* 0x000fc80008011405 */
[----:B------:R-:W-:-:S04]  /*14a0*/  ULEA.HI UR4, UR4, UR5, URZ, 0x6 ;  /* 0x0000000504047291 */ /* 0x000fc8000f8f30ff */
[----:B------:R-:W-:Y:S02]  /*14b0*/  USHF.R.S32.HI UR15, URZ, 0x6, UR4 ;  /* 0x00000006ff0f7899 */ /* 0x000fe40008011404 */
[----:B------:R-:W-:Y:S02]  /*14c0*/  UIADD3 UR4, UPT, UPT, UR13, -0x1, URZ ;  /* 0xffffffff0d047890 */ /* 0x000fe4000fffe0ff */
[----:B------:R-:W-:Y:S02]  /*14d0*/  UISETP.LT.U32.AND UP0, UPT, UR15, 0x8, UPT ;  /* 0x000000080f00788c */ /* 0x000fe4000bf01070 */
[----:B------:R-:W-:Y:S02]  /*14e0*/  UISETP.GE.U32.AND UP1, UPT, UR4, -0x7f, UPT ;  /* 0xffffff810400788c */ /* 0x000fe4000bf26070 */
[----:B------:R-:W-:Y:S02]  /*14f0*/  USEL UR14, UR15, 0x8, UP0 ;  /* 0x000000080f0e7887 */ /* 0x000fe40008000000 */
[----:B------:R-:W-:-:S02]  /*1500*/  UIADD3 UR13, UPT, UPT, UR13, 0x7e, URZ ;  /* 0x0000007e0d0d7890 */ /* 0x000fc4000fffe0ff */
[----:B------:R-:W-:Y:S02]  /*1510*/  UIADD3 UR5, UPT, UPT, UR14, -0x1, URZ ;  /* 0xffffffff0e057890 */ /* 0x000fe4000fffe0ff */
[----:B------:R-:W-:-:S03]  /*1520*/  UIADD3 UR7, UPT, UPT, UR15, -UR14, URZ ;  /* 0x8000000e0f077290 */ /* 0x000fc6000fffe0ff */
[----:B------:R-:W-:-:S04]  /*1530*/  @UP1 UIADD3 UR5, UPT, UPT, UR14, URZ, URZ ;  /* 0x000000ff0e051290 */ /* 0x000fc8000fffe0ff */
[----:B----4-:R-:W-:-:S12]  /*1540*/  UIADD3 UR5, UPT, UPT, UR5, 0x1, URZ ;  /* 0x0000000105057890 */ /* 0x010fd8000fffe0ff */
.L_x_35:
[----:B------:R-:W-:Y:S01]  /*1550*/  UISETP.NE.AND UP0, UPT, UR37, URZ, UPT ;  /* 0x000000ff2500728c */ /* 0x000fe2000bf05270 */
[----:B------:R-:W1:Y:S08]  /*1560*/  S2UR UR37, SR_CgaCtaId ;  /* 0x00000000002579c3 */ /* 0x000e700000008800 */
[----:B------:R-:W-:Y:S05]  /*1570*/  BRA.U UP0, `(.L_x_18) ;  /* 0x0000000100347547 */ /* 0x000fea000b800000 */
[----:B------:R-:W4:Y:S01]  /*1580*/  S2R R2, SR_CgaCtaId ;  /* 0x0000000000027919 */ /* 0x000f220000008800 */
[----:B------:R-:W-:-:S04]  /*1590*/  MOV R3, 0x400 ;  /* 0x0000040000037802 */ /* 0x000fc80000000f00 */
[----:B----4-:R-:W-:Y:S02]  /*15a0*/  LEA R2, R2, R3, 0x18 ;  /* 0x0000000302027211 */ /* 0x010fe400078ec0ff */
[----:B------:R-:W-:-:S03]  /*15b0*/  SHF.L.U32 R3, R11, 0x1f, RZ ;  /* 0x0000001f0b037819 */ /* 0x000fc600000006ff */
[----:B------:R-:W-:-:S04]  /*15c0*/  IMAD R2, R12, 0x8, R2 ;  /* 0x000000080c027824 */ /* 0x000fc800078e0202 */
[----:B------:R-:W4:Y:S02]  /*15d0*/  SYNCS.PHASECHK.TRANS64.TRYWAIT P0, [R2+URZ+0x130], R3 ;  /* 0x00013003020075a7 */ /* 0x000f2400080011ff */
[----:B----4-:R-:W-:Y:S05]  /*15e0*/  @!P0 BRA `(.L_x_19) ;  /* 0x0000006000cc8947 */ /* 0x010fea0003800000 */
.L_x_121:
[----:B------:R-:W-:Y:S01]  /*15f0*/  VIADD R12, R12, 0x1 ;  /* 0x000000010c0c7836 */ /* 0x000fe20000000000 */
[----:B------:R4:W-:Y:S04]  /*1600*/  SYNCS.ARRIVE.TRANS64.A1T0 RZ, [R2+URZ+0x120], RZ ;  /* 0x000120ff02ff79a7 */ /* 0x0009e800081000ff */
[----:B------:R-:W-:-:S04]  /*1610*/  ISETP.NE.AND P0, PT, R12, 0x2, PT ;  /* 0x000000020c00780c */ /* 0x000fc80003f05270 */
[----:B------:R-:W-:Y:S02]  /*1620*/  SEL R12, R12, RZ, P0 ;  /* 0x000000ff0c0c7207 */ /* 0x000fe40000000000 */
[----:B----4-:R-:W-:-:S04]  /*1630*/  SEL R2, RZ, 0x1, P0 ;  /* 0x00000001ff027807 */ /* 0x010fc80000000000 */
[----:B------:R-:W-:-:S07]  /*1640*/  LOP3.LUT R11, R11, R2, RZ, 0x3c, !PT ;  /* 0x000000020b0b7212 */ /* 0x000fce00078e3cff */
.L_x_18:
[----:B------:R-:W-:Y:S01]  /*1650*/  UMOV UR4, 0x400 ;  /* 0x0000040000047882 */ /* 0x000fe20000000000 */
[----:B------:R-:W-:Y:S01]  /*1660*/  SHF.L.U32 R2, R17, 0x1f, RZ ;  /* 0x0000001f11027819 */ /* 0x000fe200000006ff */
[----:B-1----:R-:W-:Y:S01]  /*1670*/  ULEA UR4, UR37, UR4, 0x18 ;  /* 0x0000000425047291 */ /* 0x002fe2000f8ec0ff */
[----:B------:R-:W-:Y:S01]  /*1680*/  R2UR UR35, R15 ;  /* 0x000000000f2372ca */ /* 0x000fe200000e0000 */
[----:B------:R-:W-:Y:S01]  /*1690*/  UISETP.GE.U32.AND UP0, UPT, UR13, 0x7f, UPT ;  /* 0x0000007f0d00788c */ /* 0x000fe2000bf06070 */
[----:B------:R-:W-:Y:S01]  /*16a0*/  R2UR UR11, R14 ;  /* 0x000000000e0b72ca */ /* 0x000fe200000e0000 */
[----:B------:R-:W-:Y:S01]  /*16b0*/  ULEA UR8, UR6, UR4, 0x3 ;  /* 0x0000000406087291 */ /* 0x000fe2000f8e18ff */
[----:B------:R-:W-:-:S08]  /*16c0*/  UMOV UR24, URZ ;  /* 0x000000ff00187c82 */ /* 0x000fd00008000000 */
[----:B------:R1:W4:Y:S01]  /*16d0*/  SYNCS.PHASECHK.TRANS64.TRYWAIT P0, [UR8+0x40], R2 ;  /* 0x00004002ff0075a7 */ /* 0x0003220008001108 */
[----:B------:R-:W-:Y:S02]  /*16e0*/  USHF.L.U32 UR35, UR35, 0x7, URZ ;  /* 0x0000000723237899 */ /* 0x000fe400080006ff */
[----:B------:R-:W-:Y:S01]  /*16f0*/  USHF.L.U32 UR11, UR11, 0x6, URZ ;  /* 0x000000060b0b7899 */ /* 0x000fe200080006ff */
[----:B------:R-:W-:Y:S11]  /*1700*/  BRA.U !UP0, `(.L_x_20) ;  /* 0x0000000108a87547 */ /* 0x000ff6000b800000 */
[----:B------:R-:W-:Y:S01]  /*1710*/  UMOV UR16, URZ ;  /* 0x000000ff00107c82 */ /* 0x000fe20008000000 */
[----:B------:R-:W-:-:S05]  /*1720*/  UMOV UR17, UR6 ;  /* 0x0000000600117c82 */ /* 0x000fca0008000000 */
.L_x_25:
[----:B-1----:R-:W-:Y:S01]  /*1730*/  ULEA UR33, UR17, UR4, 0x3 ;  /* 0x0000000411217291 */ /* 0x002fe2000f8e18ff */
[----:B----4-:R-:W-:Y:S01]  /*1740*/  @!P5 MOV R3, 0x6000 ;  /* 0x000060000003d802 */ /* 0x010fe20000000f00 */
[----:B----4-:R-:W-:Y:S10]  /*1750*/  @P0 BRA `(.L_x_21) ;  /* 0x00000000000c0947 */ /* 0x010ff40003800000 */
[----:B------:R-:W-:-:S04]  /*1760*/  SHF.L.U32 R4, R17, 0x1f, RZ ;  /* 0x0000001f11047819 */ /* 0x000fc800000006ff */
[----:B------:R-:W4:Y:S02]  /*1770*/  SYNCS.PHASECHK.TRANS64.TRYWAIT P0, [UR33+0x40], R4 ;  /* 0x00004004ff0075a7 */ /* 0x000f240008001121 */
[----:B----4-:R-:W-:Y:S05]  /*1780*/  @!P0 BRA `(.L_x_22) ;  /* 0x0000006000788947 */ /* 0x010fea0003800000 */
.L_x_21:
[----:B------:R4:W-:Y:S01]  /*1790*/  @!P5 SYNCS.ARRIVE.TRANS64 RZ, [UR33], R3 ;  /* 0x00000003ffffd9a7 */ /* 0x0009e20008000021 */
[----:B------:R-:W-:Y:S04]  /*17a0*/  BSSY.RECONVERGENT B0, `(.L_x_23) ;  /* 0x0000003000007945 */ /* 0x000fe80003800200 */
[----:B------:R-:W-:Y:S05]  /*17b0*/  @P4 BRA `(.L_x_24) ;  /* 0x0000000000044947 */ /* 0x000fea0003800000 */
[----:B------:R-:W-:Y:S05]  /*17c0*/  BPT.TRAP 0x1 ;  /* 0x000000040000795c */ /* 0x000fea0000300000 */
.L_x_24:
[----:B------:R-:W-:Y:S05]  /*17d0*/  BSYNC.RECONVERGENT B0 ;  /* 0x0000000000007941 */ /* 0x000fea0003800200 */
.L_x_23:
[----:B------:R-:W-:Y:S02]  /*17e0*/  UIADD3 UR6, UPT, UPT, UR17, 0x1, URZ ;  /* 0x0000000111067890 */ /* 0x000fe4000fffe0ff */
[----:B------:R-:W-:Y:S02]  /*17f0*/  ULEA UR32, UR17, UR4, 0xe ;  /* 0x0000000411207291 */ /* 0x000fe4000f8e70ff */
[----:B------:R-:W-:Y:S02]  /*1800*/  UISETP.NE.AND UP0, UPT, UR6, 0x8, UPT ;  /* 0x000000080600788c */ /* 0x000fe4000bf05270 */
[----:B------:R-:W-:Y:S02]  /*1810*/  UIADD3 UR26, UP1, UPT, UR22, 0x80, URZ ;  /* 0x00000080161a7890 */ /* 0x000fe4000ff3e0ff */
[----:B------:R-:W-:Y:S02]  /*1820*/  USEL UR9, URZ, 0x1, UP0 ;  /* 0x00000001ff097887 */ /* 0x000fe40008000000 */
[----:B------:R-:W-:-:S02]  /*1830*/  USEL UR6, UR6, URZ, UP0 ;  /* 0x000000ff06067287 */ /* 0x000fc40008000000 */
[----:B------:R-:W-:Y:S02]  /*1840*/  UIADD3 UR20, UP0, UPT, UR22, 0x180, URZ ;  /* 0x0000018016147890 */ /* 0x000fe4000ff1e0ff */
[----:B------:R-:W-:Y:S01]  /*1850*/  ULEA UR8, UR6, UR4, 0x3 ;  /* 0x0000000406087291 */ /* 0x000fe2000f8e18ff */
[----:B------:R-:W-:Y:S01]  /*1860*/  LOP3.LUT R17, R17, UR9, RZ, 0x3c, !PT ;  /* 0x0000000911117c12 */ /* 0x000fe2000f8e3cff */
[----:B------:R-:W-:Y:S02]  /*1870*/  USHF.L.U32 UR34, UR16, 0x6, URZ ;  /* 0x0000000610227899 */ /* 0x000fe400080006ff */
[----:B------:R-:W-:Y:S01]  /*1880*/  UIADD3.X UR27, UPT, UPT, URZ, UR23, URZ, UP1, !UPT ;  /* 0x00000017ff1b7290 */ /* 0x000fe20008ffe4ff */
[----:B-1----:R-:W-:Y:S01]  /*1890*/  SHF.L.U32 R2, R17, 0x1f, RZ ;  /* 0x0000001f11027819 */ /* 0x002fe200000006ff */
[----:B------:R-:W-:Y:S02]  /*18a0*/  UIADD3 UR32, UPT, UPT, UR32, 0x6400, URZ ;  /* 0x0000640020207890 */ /* 0x000fe4000fffe0ff */
[----:B------:R-:W-:Y:S01]  /*18b0*/  UIADD3.X UR21, UPT, UPT, URZ, UR23, URZ, UP0, !UPT ;  /* 0x00000017ff157290 */ /* 0x000fe200087fe4ff */
[----:B------:R1:W1:Y:S01]  /*18c0*/  SYNCS.PHASECHK.TRANS64.TRYWAIT P0, [UR8+0x40], R2 ;  /* 0x00004002ff0075a7 */ /* 0x0002620008001108 */
[----:B------:R-:W-:Y:S01]  /*18d0*/  ULEA UR8, UR17, UR4, 0xd ;  /* 0x0000000411087291 */ /* 0x000fe2000f8e68ff */
[----:B------:R-:W-:Y:S01]  /*18e0*/  UMOV UR18, 0x0 ;  /* 0x0000000000127882 */ /* 0x000fe20000000000 */
[----:B------:R-:W-:-:S02]  /*18f0*/  UMOV UR19, 0x10000000 ;  /* 0x1000000000137882 */ /* 0x000fc40000000000 */
[----:B------:R-:W-:Y:S01]  /*1900*/  UIADD3 UR8, UPT, UPT, UR8, 0x26400, URZ ;  /* 0x0002640008087890 */ /* 0x000fe2000fffe0ff */
[----:B------:R1:W-:Y:S01]  /*1910*/  UTMALDG.3D [UR32], [UR26], desc[UR18] ;  /* 0x000012201a0075b4 */ /* 0x0003e20008011000 */
[----:B------:R-:W-:Y:S01]  /*1920*/  UMOV UR12, UR36 ;  /* 0x00000024000c7c82 */ /* 0x000fe20008000000 */
[----:B------:R-:W-:Y:S01]  /*1930*/  UMOV UR9, UR33 ;  /* 0x0000002100097c82 */ /* 0x000fe20008000000 */
[----:B------:R-:W-:Y:S01]  /*1940*/  UMOV UR10, UR34 ;  /* 0x00000022000a7c82 */ /* 0x000fe20008000000 */
[----:B------:R-:W-:Y:S01]  /*1950*/  UIADD3 UR16, UPT, UPT, UR16, 0x1, URZ ;  /* 0x0000000110107890 */ /* 0x000fe2000fffe0ff */
[----:B------:R-:W-:Y:S01]  /*1960*/  UMOV UR24, UR5 ;  /* 0x0000000500187c82 */ /* 0x000fe20008000000 */
[----:B------:R-:W-:Y:S02]  /*1970*/  UMOV UR17, UR6 ;  /* 0x0000000600117c82 */ /* 0x000fe40008000000 */
[----:B------:R1:W-:Y:S01]  /*1980*/  UTMALDG.3D [UR8], [UR20], desc[UR18] ;  /* 0x00001208140075b4 */ /* 0x0003e20008011000 */
[----:B------:R-:W-:-:S09]  /*1990*/  UISETP.NE.AND UP0, UPT, UR16, UR5, UPT ;  /* 0x000000051000728c */ /* 0x000fd2000bf05270 */
[----:B------:R-:W-:Y:S05]  /*19a0*/  BRA.U UP0, `(.L_x_25) ;  /* 0xfffffffd00607547 */ /* 0x000fea000b83ffff */
.L_x_20:
[----:B-1--4-:R-:W-:Y:S01]  /*19b0*/  PLOP3.LUT P0, PT, PT, PT, UP2, 0x80, 0x8 ;  /* 0x000000000008781c */ /* 0x012fe20003f0f028 */
[----:B------:R-:W-:Y:S01]  /*19c0*/  ULEA UR8, UR6, UR4, 0x3 ;  /* 0x0000000406087291 */ /* 0x000fe2000f8e18ff */
[----:B------:R-:W-:Y:S01]  /*19d0*/  SHF.L.U32 R2, R17, 0x1f, RZ ;  /* 0x0000001f11027819 */ /* 0x000fe200000006ff */
[----:B------:R-:W-:-:S10]  /*19e0*/  UISETP.GT.AND UP0, UPT, UR15, UR14, UPT ;  /* 0x0000000e0f00728c */ /* 0x000fd4000bf04270 */
[----:B------:R-:W-:Y:S01]  /*19f0*/  @!P0 SYNCS.ARRIVE.TRANS64.A1T0 RZ, [UR4+0xb8], RZ ;  /* 0x0000b8ffffff89a7 */ /* 0x000fe20008100004 */
[----:B------:R1:W4:Y:S01]  /*1a00*/  SYNCS.PHASECHK.TRANS64.TRYWAIT P0, [UR8+0x40], R2 ;  /* 0x00004002ff0075a7 */ /* 0x0003220008001108 */
[----:B------:R-:W-:Y:S05]  /*1a10*/  BRA.U !UP0, `(.L_x_26) ;  /* 0x0000000108ac7547 */ /* 0x000fea000b800000 */
[----:B------:R-:W-:Y:S01]  /*1a20*/  UIADD3 UR21, UPT, UPT, UR7, UR24, URZ ;  /* 0x0000001807157290 */ /* 0x000fe2000fffe0ff */
[----:B------:R-:W-:-:S11]  /*1a30*/  UMOV UR25, UR6 ;  /* 0x0000000600197c82 */ /* 0x000fd60008000000 */
.L_x_31:
[----:B-1----:R-:W-:Y:S01]  /*1a40*/  ULEA UR17, UR25, UR4, 0x3 ;  /* 0x0000000419117291 */ /* 0x002fe2000f8e18ff */
[----:B----4-:R-:W-:Y:S01]  /*1a50*/  @!P5 MOV R3, 0x6000 ;  /* 0x000060000003d802 */ /* 0x010fe20000000f00 */
[----:B----4-:R-:W-:Y:S10]  /*1a60*/  @P0 BRA `(.L_x_27) ;  /* 0x00000000000c0947 */ /* 0x010ff40003800000 */
[----:B------:R-:W-:-:S04]  /*1a70*/  SHF.L.U32 R4, R17, 0x1f, RZ ;  /* 0x0000001f11047819 */ /* 0x000fc800000006ff */
[----:B------:R-:W4:Y:S02]  /*1a80*/  SYNCS.PHASECHK.TRANS64.TRYWAIT P0, [UR17+0x40], R4 ;  /* 0x00004004ff0075a7 */ /* 0x000f240008001111 */
[----:B----4-:R-:W-:Y:S05]  /*1a90*/  @!P0 BRA `(.L_x_28) ;  /* 0x0000005c00cc8947 */ /* 0x010fea0003800000 */
.L_x_27:
[----:B------:R4:W-:Y:S01]  /*1aa0*/  @!P5 SYNCS.ARRIVE.TRANS64 RZ, [UR17], R3 ;  /* 0x00000003ffffd9a7 */ /* 0x0009e20008000011 */
[----:B------:R-:W-:Y:S04]  /*1ab0*/  BSSY.RECONVERGENT B0, `(.L_x_29) ;  /* 0x0000003000007945 */ /* 0x000fe80003800200 */
[----:B------:R-:W-:Y:S05]  /*1ac0*/  @P4 BRA `(.L_x_30) ;  /* 0x0000000000044947 */ /* 0x000fea0003800000 */
[----:B------:R-:W-:Y:S05]  /*1ad0*/  BPT.TRAP 0x1 ;  /* 0x000000040000795c */ /* 0x000fea0000300000 */
.L_x_30:
[----:B------:R-:W-:Y:S05]  /*1ae0*/  BSYNC.RECONVERGENT B0 ;  /* 0x0000000000007941 */ /* 0x000fea0003800200 */
.L_x_29:
        /* <DEDUP_REMOVED lines=10> */
[----:B------:R-:W-:Y:S01]  /*1b90*/  UIADD3 UR16, UPT, UPT, UR16, 0x6400, URZ ;  /* 0x0000640010107890 */ /* 0x000fe2000fffe0ff */
[----:B-1----:R-:W-:Y:S01]  /*1ba0*/  SHF.L.U32 R2, R17, 0x1f, RZ ;  /* 0x0000001f11027819 */ /* 0x002fe200000006ff */
[----:B------:R-:W-:Y:S02]  /*1bb0*/  UIADD3.X UR31, UPT, UPT, URZ, UR23, URZ, UP1, !UPT ;  /* 0x00000017ff1f7290 */ /* 0x000fe40008ffe4ff */
[----:B------:R-:W-:Y:S01]  /*1bc0*/  UIADD3.X UR29, UPT, UPT, URZ, UR23, URZ, UP0, !UPT ;  /* 0x00000017ff1d7290 */ /* 0x000fe200087fe4ff */
[----:B------:R1:W1:Y:S01]  /*1bd0*/  SYNCS.PHASECHK.TRANS64.TRYWAIT P0, [UR8+0x40], R2 ;  /* 0x00004002ff0075a7 */ /* 0x0002620008001108 */
[----:B------:R-:W-:Y:S01]  /*1be0*/  ULEA UR8, UR25, UR4, 0xd ;  /* 0x0000000419087291 */ /* 0x000fe2000f8e68ff */
[----:B------:R-:W-:Y:S01]  /*1bf0*/  UMOV UR26, 0x0 ;  /* 0x00000000001a7882 */ /* 0x000fe20000000000 */
[----:B------:R-:W-:-:S02]  /*1c00*/  UMOV UR27, 0x10000000 ;  /* 0x10000000001b7882 */ /* 0x000fc40000000000 */
[----:B------:R-:W-:Y:S01]  /*1c10*/  UIADD3 UR8, UPT, UPT, UR8, 0x26400, URZ ;  /* 0x0002640008087890 */ /* 0x000fe2000fffe0ff */
[----:B------:R-:W-:Y:S01]  /*1c20*/  UMOV UR19, UR35 ;  /* 0x0000002300137c82 */ /* 0x000fe20008000000 */
[----:B------:R-:W-:Y:S01]  /*1c30*/  UMOV UR20, UR36 ;  /* 0x0000002400147c82 */ /* 0x000fe20008000000 */
[----:B------:R-:W-:Y:S01]  /*1c40*/  UMOV UR12, UR36 ;  /* 0x00000024000c7c82 */ /* 0x000fe20008000000 */
[----:B------:R-:W-:Y:S01]  /*1c50*/  UMOV UR9, UR17 ;  /* 0x0000001100097c82 */ /* 0x000fe20008000000 */
[----:B------:R-:W-:Y:S01]  /*1c60*/  UMOV UR10, UR18 ;  /* 0x00000012000a7c82 */ /* 0x000fe20008000000 */
[----:B------:R1:W-:Y:S01]  /*1c70*/  UTMALDG.3D [UR16], [UR30], desc[UR26] ;  /* 0x00001a101e0075b4 */ /* 0x0003e20008011000 */
[----:B------:R-:W-:Y:S01]  /*1c80*/  UIADD3 UR24, UPT, UPT, UR24, 0x1, URZ ;  /* 0x0000000118187890 */ /* 0x000fe2000fffe0ff */
[----:B------:R-:W-:-:S03]  /*1c90*/  UMOV UR25, UR6 ;  /* 0x0000000600197c82 */ /* 0x000fc60008000000 */
[----:B------:R-:W-:Y:S01]  /*1ca0*/  UISETP.NE.AND UP0, UPT, UR24, UR21, UPT ;  /* 0x000000151800728c */ /* 0x000fe2000bf05270 */
[----:B------:R1:W-:Y:S08]  /*1cb0*/  UTMALDG.3D [UR8], [UR28], desc[UR26] ;  /* 0x00001a081c0075b4 */ /* 0x0003f00008011000 */
[----:B------:R-:W-:Y:S05]  /*1cc0*/  BRA.U UP0, `(.L_x_31) ;  /* 0xfffffffd005c7547 */ /* 0x000fea000b83ffff */
.L_x_26:
[C---:B-1----:R-:W-:Y:S01]  /*1cd0*/  LEA R2, R16.reuse, UR4, 0x3 ;  /* 0x0000000410027c11 */ /* 0x042fe2000f8e18ff */
[----:B------:R-:W-:Y:S01]  /*1ce0*/  NOP ;  /* 0x0000000000007918 */ /* 0x000fe20000000000 */
[----:B----4-:R-:W-:Y:S02]  /*1cf0*/  SHF.L.U32 R3, R13, 0x1f, RZ ;  /* 0x0000001f0d037819 */ /* 0x010fe400000006ff */
[----:B------:R-:W-:Y:S02]  /*1d00*/  LEA R4, R16, UR4, 0x4 ;  /* 0x0000000410047c11 */ /* 0x000fe4000f8e20ff */
[----:B------:R-:W1:Y:S02]  /*1d10*/  SYNCS.PHASECHK.TRANS64.TRYWAIT P0, [R2+URZ+0xc0], R3 ;  /* 0x0000c003020075a7 */ /* 0x000e6400080011ff */
[----:B-1----:R-:W-:Y:S05]  /*1d20*/  @!P0 BRA `(.L_x_32) ;  /* 0x0000005c00408947 */ /* 0x002fea0003800000 */
.L_x_124:
[----:B------:R-:W4:Y:S01]  /*1d30*/  LDS.128 R4, [R4+0x150] ;  /* 0x0001500004047984 */ /* 0x000f220000000c00 */
[----:B---3--:R-:W-:Y:S01]  /*1d40*/  ISETP.GE.AND P0, PT, R42, 0x1, PT ;  /* 0x000000012a00780c */ /* 0x008fe20003f06270 */
[----:B-1----:R-:W-:Y:S01]  /*1d50*/  VIADD R2, R2, 0xd0 ;  /* 0x000000d002027836 */ /* 0x002fe20000000000 */
[----:B------:R-:W-:Y:S01]  /*1d60*/  @!PT LDS RZ, [RZ] ;  /* 0x00000000fffff984 */ /* 0x000fe20000000800 */
[----:B------:R-:W-:Y:S01]  /*1d70*/  @!PT LDS RZ, [RZ] ;  /* 0x00000000fffff984 */ /* 0x000fe20000000800 */
[----:B------:R-:W-:Y:S01]  /*1d80*/  @!PT LDS RZ, [RZ] ;  /* 0x00000000fffff984 */ /* 0x000fe20000000800 */
[----:B------:R-:W-:Y:S01]  /*1d90*/  @!PT LDS RZ, [RZ] ;  /* 0x00000000fffff984 */ /* 0x000fe20000000800 */
[----:B------:R1:W-:Y:S06]  /*1da0*/  MEMBAR.ALL.CTA ;  /* 0x0000000000007992 */ /* 0x0003ec0000008000 */
[----:B-1----:R-:W1:Y:S01]  /*1db0*/  FENCE.VIEW.ASYNC.S ;  /* 0x00000000000073c6 */ /* 0x002e620000000000 */
[----:B------:R-:W-:-:S04]  /*1dc0*/  PRMT R2, RZ, 0x654, R2 ;  /* 0x00000654ff027816 */ /* 0x000fc80000000002 */
[----:B-1----:R1:W-:Y:S01]  /*1dd0*/  SYNCS.ARRIVE.TRANS64.RED.A1T0 RZ, [R2+URZ], RZ ;  /* 0x000000ff02ff79a7 */ /* 0x0023e200081004ff */
[----:B----4-:R-:W-:-:S13]  /*1de0*/  LOP3.LUT P2, RZ, R6, 0x1, RZ, 0xc0, !PT ;  /* 0x0000000106ff7812 */ /* 0x010fda000784c0ff */
[----:B------:R-:W-:Y:S01]  /*1df0*/  @P2 SHF.R.U32.HI R3, RZ, 0x10, R5 ;  /* 0x00000010ff032819 */ /* 0x000fe20000011605 */
[----:B------:R-:W-:Y:S01]  /*1e00*/  VOTEU.ANY UP0, P2 ;  /* 0x0000000000ff7886 */ /* 0x000fe20001000100 */
[----:B------:R-:W-:Y:S02]  /*1e10*/  @P2 MOV R10, R4 ;  /* 0x00000004000a2202 */ /* 0x000fe40000000f00 */
[----:B------:R-:W-:Y:S02]  /*1e20*/  @P2 R2UR.BROADCAST UR8, R3 ;  /* 0x00000000030822ca */ /* 0x000fe400008e0000 */
[----:B------:R-:W-:-:S11]  /*1e30*/  @P2 LOP3.LUT R9, R5, 0xffff, RZ, 0xc0, !PT ;  /* 0x0000ffff05092812 */ /* 0x000fd600078ec0ff */
[----:B------:R-:W-:Y:S01]  /*1e40*/  @UP0 UMOV UR36, UR8 ;  /* 0x0000000800240c82 */ /* 0x000fe20008000000 */
[----:B-1----:R-:W-:Y:S05]  /*1e50*/  @!P0 BRA `(.L_x_33) ;  /* 0x0000000000b88947 */ /* 0x002fea0003800000 */
[----:B------:R-:W2:Y:S01]  /*1e60*/  LDC.64 R4, c[0x0][0xb18] ;  /* 0x0002c600ff047b82 */ /* 0x000ea20000000a00 */
[----:B------:R-:W-:-:S07]  /*1e70*/  ISETP.NE.AND P3, PT, R42, 0x1, PT ;  /* 0x000000012a00780c */ /* 0x000fce0003f65270 */
[----:B------:R-:W1:Y:S08]  /*1e80*/  LDC.64 R6, c[0x0][0xb10] ;  /* 0x0002c400ff067b82 */ /* 0x000e700000000a00 */
[----:B------:R-:W3:Y:S08]  /*1e90*/  LDC R14, c[0x0][0xb20] ;  /* 0x0002c800ff0e7b82 */ /* 0x000ef00000000800 */
[----:B------:R-:W4:Y:S01]  /*1ea0*/  LDC R15, c[0x0][0xb0c] ;  /* 0x0002c300ff0f7b82 */ /* 0x000f220000000800 */
[----:B--2---:R-:W-:Y:S01]  /*1eb0*/  IMAD.HI.U32 R19, R0, R5, RZ ;  /* 0x0000000500137227 */ /* 0x004fe200078e00ff */
[----:B------:R-:W-:-:S03]  /*1ec0*/  ISETP.NE.AND P0, PT, R4, 0x1, PT ;  /* 0x000000010400780c */ /* 0x000fc60003f05270 */
[----:B------:R-:W-:-:S03]  /*1ed0*/  IMAD.HI.U32 R5, R9, R5, RZ ;  /* 0x0000000509057227 */ /* 0x000fc600078e00ff */
[----:B------:R-:W2:Y:S01]  /*1ee0*/  LDC.64 R2, c[0x0][0xb28] ;  /* 0x0002ca00ff027b82 */ /* 0x000ea20000000a00 */
[----:B-1----:R-:W-:-:S04]  /*1ef0*/  IMAD.HI.U32 R20, R8, R6, RZ ;  /* 0x0000000608147227 */ /* 0x002fc800078e00ff */
[----:B------:R-:W-:Y:S01]  /*1f00*/  IMAD.HI.U32 R21, R10, R6, RZ ;  /* 0x000000060a157227 */ /* 0x000fe200078e00ff */
[----:B------:R-:W-:Y:S02]  /*1f10*/  SHF.R.U32.HI R20, RZ, R7, R20 ;  /* 0x00000007ff147219 */ /* 0x000fe40000011614 */
[-C--:B---3--:R-:W-:Y:S02]  /*1f20*/  SHF.R.U32.HI R19, RZ, R14.reuse, R19 ;  /* 0x0000000eff137219 */ /* 0x088fe40000011613 */
[----:B------:R-:W-:Y:S02]  /*1f30*/  SHF.R.U32.HI R5, RZ, R14, R5 ;  /* 0x0000000eff057219 */ /* 0x000fe40000011605 */
[----:B------:R-:W-:Y:S02]  /*1f40*/  SEL R19, R0, R19, !P0 ;  /* 0x0000001300137207 */ /* 0x000fe40004000000 */
[----:B------:R-:W-:Y:S02]  /*1f50*/  SHF.R.U32.HI R21, RZ, R7, R21 ;  /* 0x00000007ff157219 */ /* 0x000fe40000011615 */
[----:B----4-:R-:W-:-:S02]  /*1f60*/  ISETP.NE.AND P1, PT, R15, 0x1, PT ;  /* 0x000000010f00780c */ /* 0x010fc40003f25270 */
[----:B------:R-:W-:Y:S02]  /*1f70*/  SEL R5, R9, R5, !P0 ;  /* 0x0000000509057207 */ /* 0x000fe40004000000 */
[----:B------:R-:W-:Y:S02]  /*1f80*/  SEL R20, R8, R20, !P1 ;  /* 0x0000001408147207 */ /* 0x000fe40004800000 */
[----:B------:R-:W-:Y:S01]  /*1f90*/  SEL R21, R10, R21, !P1 ;  /* 0x000000150a157207 */ /* 0x000fe20004800000 */
[----:B--2---:R-:W-:-:S04]  /*1fa0*/  IMAD.HI.U32 R18, R19, R2, RZ ;  /* 0x0000000213127227 */ /* 0x004fc800078e00ff */
        /* <DEDUP_REMOVED lines=10> */
[----:B------:R-:W-:-:S04]  /*2050*/  @!P0 IMAD.HI.U32 R7, R21, R2, RZ ;  /* 0x0000000215078227 */ /* 0x000fc800078e00ff */
[----:B------:R-:W-:Y:S01]  /*2060*/  IMAD.MOV R2, RZ, RZ, -R6 ;  /* 0x000000ffff027224 */ /* 0x000fe200078e0a06 */
[----:B------:R-:W-:Y:S02]  /*2070*/  @!P0 SHF.R.U32.HI R3, RZ, R3, R7 ;  /* 0x00000003ff038219 */ /* 0x000fe40000011607 */
[----:B------:R-:W-:Y:S01]  /*2080*/  IADD3 R7, PT, PT, -R5, RZ, RZ ;  /* 0x000000ff05077210 */ /* 0x000fe20007ffe1ff */
[----:B------:R-:W-:Y:S01]  /*2090*/  IMAD R2, R42, R2, R5 ;  /* 0x000000022a027224 */ /* 0x000fe200078e0205 */
        /* <DEDUP_REMOVED lines=10> */
.L_x_33:
[----:B------:R-:W1:Y:S02]  /*2140*/  LDCU UR8, c[0x0][0xb30] ;  /* 0x00016600ff0877ac */ /* 0x000e640008000800 */
[----:B-1----:R-:W-:-:S09]  /*2150*/  UISETP.NE.AND UP0, UPT, UR8, 0x1, UPT ;  /* 0x000000010800788c */ /* 0x002fd2000bf05270 */
[----:B------:R-:W-:Y:S05]  /*2160*/  BRA.U UP0, `(.L_x_34) ;  /* 0x0000000100407547 */ /* 0x000fea000b800000 */
[----:B------:R-:W1:Y:S08]  /*2170*/  LDC.64 R4, c[0x0][0xb10] ;  /* 0x0002c400ff047b82 */ /* 0x000e700000000a00 */
[----:B------:R-:W3:Y:S08]  /*2180*/  LDC.64 R2, c[0x0][0xb18] ;  /* 0x0002c600ff027b82 */ /* 0x000ef00000000a00 */
[----:B------:R-:W4:Y:S08]  /*2190*/  LDC R6, c[0x0][0xb20] ;  /* 0x0002c800ff067b82 */ /* 0x000f300000000800 */
[----:B------:R-:W2:Y:S01]  /*21a0*/  LDC R7, c[0x0][0xb0c] ;  /* 0x0002c300ff077b82 */ /* 0x000ea20000000800 */
[----:B-1----:R-:W-:-:S05]  /*21b0*/  IMAD.HI.U32 R4, R10, R4, RZ ;  /* 0x000000040a047227 */ /* 0x002fca00078e00ff */
[----:B------:R-:W-:Y:S01]  /*21c0*/  SHF.R.U32.HI R4, RZ, R5, R4 ;  /* 0x00000005ff047219 */ /* 0x000fe20000011604 */
[----:B---3--:R-:W-:Y:S01]  /*21d0*/  IMAD.HI.U32 R3, R9, R3, RZ ;  /* 0x0000000309037227 */ /* 0x008fe200078e00ff */
[----:B------:R-:W-:-:S04]  /*21e0*/  ISETP.NE.AND P0, PT, R2, 0x1, PT ;  /* 0x000000010200780c */ /* 0x000fc80003f05270 */
[----:B----4-:R-:W-:-:S04]  /*21f0*/  SHF.R.U32.HI R3, RZ, R6, R3 ;  /* 0x00000006ff037219 */ /* 0x010fc80000011603 */
[----:B------:R-:W-:Y:S02]  /*2200*/  SEL R3, R9, R3, !P0 ;  /* 0x0000000309037207 */ /* 0x000fe40004000000 */
[----:B--2---:R-:W-:-:S04]  /*2210*/  ISETP.NE.AND P1, PT, R7, 0x1, PT ;  /* 0x000000010700780c */ /* 0x004fc80003f25270 */
[----:B------:R-:W-:-:S05]  /*2220*/  SEL R4, R10, R4, !P1 ;  /* 0x000000040a047207 */ /* 0x000fca0004800000 */
[----:B------:R-:W-:Y:S02]  /*2230*/  IMAD.IADD R5, R3, 0x1, -R4 ;  /* 0x0000000103057824 */ /* 0x000fe400078e0a04 */
[----:B------:R-:W-:Y:S02]  /*2240*/  IMAD.IADD R3, R4, 0x1, -R3 ;  /* 0x0000000104037824 */ /* 0x000fe400078e0a03 */
[----:B------:R-:W-:Y:S02]  /*2250*/  IMAD R10, R5, R7, R10 ;  /* 0x00000007050a7224 */ /* 0x000fe400078e020a */
[----:B------:R-:W-:-:S07]  /*2260*/  IMAD R9, R3, R2, R9 ;  /* 0x0000000203097224 */ /* 0x000fce00078e0209 */
.L_x_34:
[----:B------:R-:W-:Y:S01]  /*2270*/  VIADD R16, R16, 0x1 ;  /* 0x0000000110107836 */ /* 0x000fe20000000000 */
[----:B------:R-:W-:Y:S01]  /*2280*/  UPLOP3.LUT UP2, UPT, UPT, UPT, UPT, 0x80, 0x8 ;  /* 0x000000000008789c */ /* 0x000fe20003f4f070 */
[----:B------:R-:W-:Y:S02]  /*2290*/  IMAD.IADD R15, R10, 0x1, R97 ;  /* 0x000000010a0f7824 */ /* 0x000fe400078e0261 */
[----:B------:R-:W-:Y:S01]  /*22a0*/  IMAD.IADD R14, R9, 0x1, R96 ;  /* 0x00000001090e7824 */ /* 0x000fe200078e0260 */
[----:B------:R-:W-:-:S04]  /*22b0*/  ISETP.NE.AND P0, PT, R16, 0x2, PT ;  /* 0x000000021000780c */ /* 0x000fc80003f05270 */
[----:B------:R-:W-:Y:S02]  /*22c0*/  SEL R2, RZ, 0x1, P0 ;  /* 0x00000001ff027807 */ /* 0x000fe40000000000 */
[----:B------:R-:W-:Y:S02]  /*22d0*/  SEL R16, R16, RZ, P0 ;  /* 0x000000ff10107207 */ /* 0x000fe40000000000 */
[----:B------:R-:W-:Y:S01]  /*22e0*/  LOP3.LUT R13, R13, R2, RZ, 0x3c, !PT ;  /* 0x000000020d0d7212 */ /* 0x000fe200078e3cff */
[----:B------:R-:W-:Y:S06]  /*22f0*/  @P2 BRA `(.L_x_35) ;  /* 0xfffffff000942947 */ /* 0x000fec000383ffff */
[----:B------:R-:W-:Y:S01]  /*2300*/  UIADD3 UR4, UPT, UPT, UR4, 0x40, URZ ;  /* 0x0000004004047890 */ /* 0x000fe2000fffe0ff */
[----:B------:R-:W-:-:S03]  /*2310*/  SHF.L.U32 R2, R17, 0x1f, RZ ;  /* 0x0000001f11027819 */ /* 0x000fc600000006ff */
[----:B------:R-:W-:-:S09]  /*2320*/  ULEA UR5, UR6, UR4, 0x3 ;  /* 0x0000000406057291 */ /* 0x000fd2000f8e18ff */
[----:B------:R-:W1:Y:S02]  /*2330*/  SYNCS.PHASECHK.TRANS64.TRYWAIT P0, [UR5], R2 ;  /* 0x00000002ff0075a7 */ /* 0x000e640008001105 */
[----:B-1----:R-:W-:Y:S05]  /*2340*/  @!P0 BRA `(.L_x_36) ;  /* 0x0000005400cc8947 */ /* 0x002fea0003800000 */
.L_x_126:
[----:B------:R-:W-:-:S04]  /*2350*/  UIADD3 UR6, UPT, UPT, UR6, 0x1, URZ ;  /* 0x0000000106067890 */ /* 0x000fc8000fffe0ff */
[----:B------:R-:W-:-:S04]  /*2360*/  UISETP.NE.AND UP0, UPT, UR6, 0x8, UPT ;  /* 0x000000080600788c */ /* 0x000fc8000bf05270 */
[----:B------:R-:W-:Y:S02]  /*2370*/  USEL UR7, URZ, 0x1, UP0 ;  /* 0x00000001ff077887 */ /* 0x000fe40008000000 */
[----:B------:R-:W-:-:S04]  /*2380*/  USEL UR6, UR6, URZ, UP0 ;  /* 0x000000ff06067287 */ /* 0x000fc80008000000 */
[----:B------:R-:W-:Y:S01]  /*2390*/  ULEA UR5, UR6, UR4, 0x3 ;  /* 0x0000000406057291 */ /* 0x000fe2000f8e18ff */
[----:B-1----:R-:W-:-:S04]  /*23a0*/  LOP3.LUT R2, R17, UR7, RZ, 0x3c, !PT ;  /* 0x0000000711027c12 */ /* 0x002fc8000f8e3cff */
[----:B------:R-:W-:-:S04]  /*23b0*/  SHF.L.U32 R3, R2, 0x1f, RZ ;  /* 0x0000001f02037819 */ /* 0x000fc800000006ff */
[----:B------:R-:W1:Y:S02]  /*23c0*/  SYNCS.PHASECHK.TRANS64.TRYWAIT P0, [UR5], R3 ;  /* 0x00000003ff0075a7 */ /* 0x000e640008001105 */
[----:B-1----:R-:W-:Y:S05]  /*23d0*/  @!P0 BRA `(.L_x_37) ;  /* 0x0000005400c08947 */ /* 0x002fea0003800000 */
.L_x_128:
[----:B------:R-:W-:-:S04]  /*23e0*/  UIADD3 UR6, UPT, UPT, UR6, 0x1, URZ ;  /* 0x0000000106067890 */ /* 0x000fc8000fffe0ff */
[----:B------:R-:W-:-:S04]  /*23f0*/  UISETP.NE.AND UP0, UPT, UR6, 0x8, UPT ;  /* 0x000000080600788c */ /* 0x000fc8000bf05270 */
[----:B------:R-:W-:Y:S02]  /*2400*/  USEL UR7, URZ, 0x1, UP0 ;  /* 0x00000001ff077887 */ /* 0x000fe40008000000 */
[----:B------:R-:W-:-:S04]  /*2410*/  USEL UR6, UR6, URZ, UP0 ;  /* 0x000000ff06067287 */ /* 0x000fc80008000000 */
[----:B------:R-:W-:Y:S01]  /*2420*/  ULEA UR5, UR6, UR4, 0x3 ;  /* 0x0000000406057291 */ /* 0x000fe2000f8e18ff */
[----:B------:R-:W-:-:S04]  /*2430*/  LOP3.LUT R2, R2, UR7, RZ, 0x3c, !PT ;  /* 0x0000000702027c12 */ /* 0x000fc8000f8e3cff */
[----:B-1----:R-:W-:-:S04]  /*2440*/  SHF.L.U32 R3, R2, 0x1f, RZ ;  /* 0x0000001f02037819 */ /* 0x002fc800000006ff */
[----:B------:R-:W1:Y:S02]  /*2450*/  SYNCS.PHASECHK.TRANS64.TRYWAIT P0, [UR5], R3 ;  /* 0x00000003ff0075a7 */ /* 0x000e640008001105 */
[----:B-1----:R-:W-:Y:S05]  /*2460*/  @!P0 BRA `(.L_x_38) ;  /* 0x0000005400b48947 */ /* 0x002fea0003800000 */
.L_x_130:
        /* <DEDUP_REMOVED lines=9> */
.L_x_132:
        /* <DEDUP_REMOVED lines=9> */
.L_x_134:
        /* <DEDUP_REMOVED lines=9> */
.L_x_136:
        /* <DEDUP_REMOVED lines=9> */
.L_x_138:
[----:B------:R-:W-:-:S04]  /*26b0*/  UIADD3 UR6, UPT, UPT, UR6, 0x1, URZ ;  /* 0x0000000106067890 */ /* 0x000fc8000fffe0ff */
[----:B------:R-:W-:-:S04]  /*26c0*/  UISETP.NE.AND UP0, UPT, UR6, 0x8, UPT ;  /* 0x000000080600788c */ /* 0x000fc8000bf05270 */
[----:B------:R-:W-:Y:S02]  /*26d0*/  USEL UR5, URZ, 0x1, UP0 ;  /* 0x00000001ff057887 */ /* 0x000fe40008000000 */
[----:B------:R-:W-:-:S04]  /*26e0*/  USEL UR6, UR6, URZ, UP0 ;  /* 0x000000ff06067287 */ /* 0x000fc80008000000 */
[----:B------:R-:W-:Y:S01]  /*26f0*/  ULEA UR6, UR6, UR4, 0x3 ;  /* 0x0000000406067291 */ /* 0x000fe2000f8e18ff */
[----:B------:R-:W-:-:S04]  /*2700*/  LOP3.LUT R2, R2, UR5, RZ, 0x3c, !PT ;  /* 0x0000000502027c12 */ /* 0x000fc8000f8e3cff */
[----:B------:R-:W-:Y:S01]  /*2710*/  SHF.L.U32 R2, R2, 0x1f, RZ ;  /* 0x0000001f02027819 */ /* 0x000fe200000006ff */
[----:B-12---:R-:W-:-:S07]  /*2720*/  IMAD.U32 R0, RZ, RZ, UR6 ;  /* 0x00000006ff007e24 */ /* 0x006fce000f8e00ff */
.L_x_43:
[----:B-1----:R1:W2:Y:S02]  /*2730*/  SYNCS.PHASECHK.TRANS64.TRYWAIT P0, [R0+URZ], R2 ;  /* 0x00000002000075a7 */ /* 0x0022a400080011ff */
[----:B--2---:R-:W-:Y:S05]  /*2740*/  @!P0 NANOSLEEP.SYNCS 0x989680 ;  /* 0x009896800000895d */ /* 0x004fea0003900000 */
[----:B------:R-:W2:Y:S02]  /*2750*/  @!P0 SYNCS.PHASECHK.TRANS64 P0, [R0+URZ], R2 ;  /* 0x00000002000085a7 */ /* 0x000ea400080010ff */
[----:B--2---:R-:W-:Y:S05]  /*2760*/  @P0 EXIT ;  /* 0x000000000000094d */ /* 0x004fea0003800000 */
[----:B------:R-:W-:Y:S05]  /*2770*/  BRA `(.L_x_43) ;  /* 0xfffffffc00ec7947 */ /* 0x000fea000383ffff */
.L_x_17:
[----:B------:R-:W-:-:S04]  /*2780*/  UISETP.NE.AND UP0, UPT, UR37, URZ, UPT ;  /* 0x000000ff2500728c */ /* 0x000fc8000bf05270 */
[----:B------:R-:W-:-:S09]  /*2790*/  UISETP.NE.OR UP0, UPT, UR6, 0x1, UP0 ;  /* 0x000000010600788c */ /* 0x000fd20008705670 */
[----:B------:R-:W-:Y:S05]  /*27a0*/  BRA.U UP0, `(.L_x_44) ;  /* 0x0000000500487547 */ /* 0x000fea000b800000 */
[----:B------:R-:W-:Y:S01]  /*27b0*/  ISETP.NE.AND P2, PT, R2, RZ, PT ;  /* 0x000000ff0200720c */ /* 0x000fe20003f45270 */
[----:B------:R-:W-:Y:S01]  /*27c0*/  IMAD.MOV.U32 R12, RZ, RZ, 0x1 ;  /* 0x00000001ff0c7424 */ /* 0x000fe200078e00ff */
[----:B------:R-:W-:Y:S02]  /*27d0*/  CS2R R10, SRZ ;  /* 0x00000000000a7805 */ /* 0x000fe4000001ff00 */
[----:B------:R-:W-:Y:S01]  /*27e0*/  CS2R R8, SRZ ;  /* 0x0000000000087805 */ /* 0x000fe2000001ff00 */
[----:B------:R-:W-:Y:S01]  /*27f0*/  UMOV UR4, 0x400 ;  /* 0x0000040000047882 */ /* 0x000fe20000000000 */
[----:B------:R-:W-:Y:S01]  /*2800*/  UMOV UR6, URZ ;  /* 0x000000ff00067c82 */ /* 0x000fe20008000000 */
[----:B------:R-:W-:-:S12]  /*2810*/  ULEA UR37, UR37, UR4, 0x18 ;  /* 0x0000000425257291 */ /* 0x000fd8000f8ec0ff */
.L_x_48:
[----:B------:R-:W-:Y:S02]  /*2820*/  LEA R0, R8, UR37, 0x3 ;  /* 0x0000002508007c11 */ /* 0x000fe4000f8e18ff */
[----:B------:R-:W-:-:S03]  /*2830*/  SHF.L.U32 R4, R9, 0x1f, RZ ;  /* 0x0000001f09047819 */ /* 0x000fc600000006ff */
[----:B------:R-:W-:Y:S01]  /*2840*/  VIADD R5, R0, 0x130 ;  /* 0x0000013000057836 */ /* 0x000fe20000000000 */
[----:B------:R-:W1:Y:S02]  /*2850*/  SYNCS.PHASECHK.TRANS64.TRYWAIT P0, [R0+URZ+0x120], R4 ;  /* 0x00012004000075a7 */ /* 0x000e6400080011ff */
[----:B-1----:R-:W-:Y:S05]  /*2860*/  @!P0 BRA `(.L_x_45) ;  /* 0x00000054002c8947 */ /* 0x002fea0003800000 */
.L_x_139:
[----:B------:R-:W-:Y:S01]  /*2870*/  ULEA UR5, UR6, UR37, 0x3 ;  /* 0x0000002506057291 */ /* 0x000fe2000f8e18ff */
[----:B-1----:R-:W-:Y:S01]  /*2880*/  PRMT R0, RZ, 0x654, R5 ;  /* 0x00000654ff007816 */ /* 0x002fe20000000005 */
[----:B------:R-:W-:Y:S01]  /*2890*/  @!P2 IMAD.MOV.U32 R4, RZ, RZ, 0x10 ;  /* 0x00000010ff04a424 */ /* 0x000fe200078e00ff */
[----:B------:R-:W-:Y:S01]  /*28a0*/  SHF.L.U32 R5, R12, 0x1f, RZ ;  /* 0x0000001f0c057819 */ /* 0x000fe200000006ff */
[----:B------:R-:W-:Y:S01]  /*28b0*/  UIADD3 UR4, UPT, UPT, UR5, 0xc0, URZ ;  /* 0x000000c005047890 */ /* 0x000fe2000fffe0ff */
[----:B------:R1:W-:Y:S05]  /*28c0*/  SYNCS.ARRIVE.TRANS64.RED.A1T0 RZ, [R0+URZ], RZ ;  /* 0x000000ff00ff79a7 */ /* 0x0003ea00081004ff */
[----:B------:R-:W-:Y:S01]  /*28d0*/  IMAD.U32 R6, RZ, RZ, UR4 ;  /* 0x00000004ff067e24 */ /* 0x000fe2000f8e00ff */
[----:B------:R-:W2:Y:S04]  /*28e0*/  SYNCS.PHASECHK.TRANS64.TRYWAIT P0, [UR5+0xd0], R5 ;  /* 0x0000d005ff0075a7 */ /* 0x000ea80008001105 */
[----:B------:R-:W-:Y:S01]  /*28f0*/  PRMT R6, R2, 0x654, R6 ;  /* 0x0000065402067816 */ /* 0x000fe20000000006 */
[----:B-12---:R-:W-:Y:S06]  /*2900*/  @!P0 BRA `(.L_x_46) ;  /* 0x0000005400188947 */ /* 0x006fec0003800000 */
.L_x_141:
[----:B------:R-:W-:Y:S01]  /*2910*/  ULEA UR4, UR6, UR37, 0x4 ;  /* 0x0000002506047291 */ /* 0x000fe2000f8e20ff */
[----:B------:R-:W-:Y:S01]  /*2920*/  SEL R3, R6, R3, !P2 ;  /* 0x0000000306037207 */ /* 0x000fe20005000000 */
[----:B------:R-:W-:Y:S01]  /*2930*/  UIADD3 UR5, UPT, UPT, UR5, 0xc0, URZ ;  /* 0x000000c005057890 */ /* 0x000fe2000fffe0ff */
[----:B-1----:R-:W-:Y:S01]  /*2940*/  LEA R0, R11, UR37, 0x3 ;  /* 0x000000250b007c11 */ /* 0x002fe2000f8e18ff */
[----:B------:R-:W-:Y:S01]  /*2950*/  UIADD3 UR4, UPT, UPT, UR4, 0x150, URZ ;  /* 0x0000015004047890 */ /* 0x000fe2000fffe0ff */
[----:B------:R1:W-:Y:S01]  /*2960*/  @!P2 SYNCS.ARRIVE.TRANS64.RED RZ, [R3+URZ], R4 ;  /* 0x0000000403ffa9a7 */ /* 0x0003e200080004ff */
[----:B------:R-:W-:Y:S01]  /*2970*/  UIADD3 UR6, UPT, UPT, UR6, 0x1, URZ ;  /* 0x0000000106067890 */ /* 0x000fe2000fffe0ff */
[----:B------:R-:W-:-:S03]  /*2980*/  VIADD R8, R8, 0x1 ;  /* 0x0000000108087836 */ /* 0x000fc60000000000 */
[----:B------:R-:W-:Y:S02]  /*2990*/  UISETP.NE.AND UP0, UPT, UR6, 0x2, UPT ;  /* 0x000000020600788c */ /* 0x000fe4000bf05270 */
[----:B------:R-:W-:Y:S01]  /*29a0*/  ISETP.NE.AND P0, PT, R8, 0x2, PT ;  /* 0x000000020800780c */ /* 0x000fe20003f05270 */
[----:B------:R-:W-:Y:S06]  /*29b0*/  UGETNEXTWORKID.BROADCAST [UR4], [UR5] ;  /* 0x00000000040073ca */ /* 0x000fec0008000100 */
[----:B------:R-:W-:Y:S02]  /*29c0*/  USEL UR4, URZ, 0x1, UP0 ;  /* 0x00000001ff047887 */ /* 0x000fe40008000000 */
[----:B------:R-:W-:-:S04]  /*29d0*/  USEL UR6, UR6, URZ, UP0 ;  /* 0x000000ff06067287 */ /* 0x000fc80008000000 */
[----:B------:R-:W-:Y:S02]  /*29e0*/  LOP3.LUT R12, R12, UR4, RZ, 0x3c, !PT ;  /* 0x000000040c0c7c12 */ /* 0x000fe4000f8e3cff */
[----:B-1----:R-:W-:-:S04]  /*29f0*/  SHF.L.U32 R4, R10, 0x1f, RZ ;  /* 0x0000001f0a047819 */ /* 0x002fc800000006ff */
[----:B------:R-:W1:Y:S02]  /*2a00*/  SYNCS.PHASECHK.TRANS64.TRYWAIT P1, [R0+URZ+0xc0], R4 ;  /* 0x0000c004000075a7 */ /* 0x000e6400080211ff */
[----:B-1----:R-:W-:Y:S05]  /*2a10*/  @!P1 BRA `(.L_x_47) ;  /* 0x0000005000ec9947 */ /* 0x002fea0003800000 */
.L_x_142:
[C---:B-1----:R-:W-:Y:S01]  /*2a20*/  LEA R4, R11.reuse, UR37, 0x4 ;  /* 0x000000250b047c11 */ /* 0x042fe2000f8e20ff */
[----:B------:R-:W-:Y:S01]  /*2a30*/  VIADD R0, R0, 0xd0 ;  /* 0x000000d000007836 */ /* 0x000fe20000000000 */
[----:B------:R-:W-:Y:S01]  /*2a40*/  SEL R8, R8, RZ, P0 ;  /* 0x000000ff08087207 */ /* 0x000fe20000000000 */
[----:B------:R-:W-:-:S03]  /*2a50*/  VIADD R11, R11, 0x1 ;  /* 0x000000010b0b7836 */ /* 0x000fc60000000000 */
[----:B------:R-:W1:Y:S01]  /*2a60*/  LDS.128 R4, [R4+0x150] ;  /* 0x0001500004047984 */ /* 0x000e620000000c00 */
[----:B------:R-:W-:Y:S02]  /*2a70*/  PRMT R0, RZ, 0x654, R0 ;  /* 0x00000654ff007816 */ /* 0x000fe40000000000 */
[C---:B------:R-:W-:Y:S01]  /*2a80*/  ISETP.NE.AND P1, PT, R11.reuse, 0x2, PT ;  /* 0x000000020b00780c */ /* 0x040fe20003f25270 */
[----:B------:R-:W-:Y:S01]  /*2a90*/  @!PT LDS RZ, [RZ] ;  /* 0x00000000fffff984 */ /* 0x000fe20000000800 */
[----:B------:R-:W-:Y:S01]  /*2aa0*/  @!PT LDS RZ, [RZ] ;  /* 0x00000000fffff984 */ /* 0x000fe20000000800 */
[----:B------:R-:W-:Y:S01]  /*2ab0*/  @!PT LDS RZ, [RZ] ;  /* 0x00000000fffff984 */ /* 0x000fe20000000800 */
[----:B------:R-:W-:Y:S01]  /*2ac0*/  @!PT LDS RZ, [RZ] ;  /* 0x00000000fffff984 */ /* 0x000fe20000000800 */
[----:B------:R2:W-:Y:S06]  /*2ad0*/  MEMBAR.ALL.CTA ;  /* 0x0000000000007992 */ /* 0x0005ec0000008000 */
[----:B--2---:R-:W2:Y:S01]  /*2ae0*/  FENCE.VIEW.ASYNC.S ;  /* 0x00000000000073c6 */ /* 0x004ea20000000000 */
[----:B------:R-:W-:Y:S01]  /*2af0*/  SEL R11, R11, RZ, P1 ;  /* 0x000000ff0b0b7207 */ /* 0x000fe20000800000 */
[----:B--2---:R2:W-:Y:S01]  /*2b00*/  SYNCS.ARRIVE.TRANS64.RED.A1T0 RZ, [R0+URZ], RZ ;  /* 0x000000ff00ff79a7 */ /* 0x0045e200081004ff */
[----:B-1----:R-:W-:-:S02]  /*2b10*/  LOP3.LUT P3, RZ, R6, 0x1, RZ, 0xc0, !PT ;  /* 0x0000000106ff7812 */ /* 0x002fc4000786c0ff */
[----:B------:R-:W-:-:S04]  /*2b20*/  SEL R4, RZ, 0x1, P1 ;  /* 0x00000001ff047807 */ /* 0x000fc80000800000 */
[----:B------:R-:W-:Y:S02]  /*2b30*/  LOP3.LUT R10, R10, R4, RZ, 0x3c, !PT ;  /* 0x000000040a0a7212 */ /* 0x000fe400078e3cff */
[----:B--2---:R-:W-:-:S04]  /*2b40*/  SEL R0, RZ, 0x1, P0 ;  /* 0x00000001ff007807 */ /* 0x004fc80000000000 */
[----:B------:R-:W-:Y:S01]  /*2b50*/  LOP3.LUT R9, R9, R0, RZ, 0x3c, !PT ;  /* 0x0000000009097212 */ /* 0x000fe200078e3cff */
[----:B------:R-:W-:Y:S06]  /*2b60*/  @P3 BRA `(.L_x_48) ;  /* 0xfffffffc002c3947 */ /* 0x000fec000383ffff */
[----:B------:R-:W-:Y:S01]  /*2b70*/  ULEA UR5, UR6, UR37, 0x3 ;  /* 0x0000002506057291 */ /* 0x000fe2000f8e18ff */
[----:B------:R-:W-:-:S08]  /*2b80*/  SHF.L.U32 R2, R12, 0x1f, RZ ;  /* 0x0000001f0c027819 */ /* 0x000fd000000006ff */
[----:B------:R-:W1:Y:S02]  /*2b90*/  SYNCS.PHASECHK.TRANS64 P0, [UR5+0xd0], R2 ;  /* 0x0000d002ff0075a7 */ /* 0x000e640008001005 */
[----:B-1----:R-:W-:Y:S05]  /*2ba0*/  @P0 BRA `(.L_x_49) ;  /* 0x0000000000080947 */ /* 0x002fea0003800000 */
[----:B------:R-:W1:Y:S02]  /*2bb0*/  SYNCS.PHASECHK.TRANS64.TRYWAIT P0, [UR5+0xd0], R2 ;  /* 0x0000d002ff0075a7 */ /* 0x000e640008001105 */
[----:B-1----:R-:W-:Y:S05]  /*2bc0*/  @!P0 BRA `(.L_x_50) ;  /* 0x0000005000948947 */ /* 0x002fea0003800000 */
.L_x_49:
[----:B------:R-:W-:-:S04]  /*2bd0*/  UIADD3 UR4, UPT, UPT, UR6, 0x1, URZ ;  /* 0x0000000106047890 */ /* 0x000fc8000fffe0ff */
[----:B------:R-:W-:-:S04]  /*2be0*/  UISETP.NE.AND UP0, UPT, UR4, 0x2, UPT ;  /* 0x000000020400788c */ /* 0x000fc8000bf05270 */
[----:B------:R-:W-:Y:S02]  /*2bf0*/  USEL UR7, URZ, 0x1, UP0 ;  /* 0x00000001ff077887 */ /* 0x000fe40008000000 */
[----:B------:R-:W-:-:S04]  /*2c00*/  USEL UR4, UR4, URZ, UP0 ;  /* 0x000000ff04047287 */ /* 0x000fc80008000000 */
[----:B------:R-:W-:Y:S01]  /*2c10*/  ULEA UR4, UR4, UR37, 0x3 ;  /* 0x0000002504047291 */ /* 0x000fe2000f8e18ff */
[----:B-1----:R-:W-:-:S04]  /*2c20*/  LOP3.LUT R2, R12, UR7, RZ, 0x3c, !PT ;  /* 0x000000070c027c12 */ /* 0x002fc8000f8e3cff */
[----:B------:R-:W-:-:S04]  /*2c30*/  SHF.L.U32 R0, R2, 0x1f, RZ ;  /* 0x0000001f02007819 */ /* 0x000fc800000006ff */
[----:B------:R-:W1:Y:S02]  /*2c40*/  SYNCS.PHASECHK.TRANS64 P0, [UR4+0xd0], R0 ;  /* 0x0000d000ff0075a7 */ /* 0x000e640008001004 */
[----:B-1----:R-:W-:Y:S05]  /*2c50*/  @P0 EXIT ;  /* 0x000000000000094d */ /* 0x002fea0003800000 */
[----:B------:R-:W-:Y:S02]  /*2c60*/  SHF.L.U32 R2, R2, 0x1f, RZ ;  /* 0x0000001f02027819 */ /* 0x000fe400000006ff */
[----:B------:R-:W-:-:S07]  /*2c70*/  MOV R0, UR4 ;  /* 0x0000000400007c02 */ /* 0x000fce0008000f00 */
.L_x_51:
[----:B-1----:R1:W2:Y:S02]  /*2c80*/  SYNCS.PHASECHK.TRANS64.TRYWAIT P0, [R0+URZ+0xd0], R2 ;  /* 0x0000d002000075a7 */ /* 0x0022a400080011ff */
[----:B--2---:R-:W-:Y:S05]  /*2c90*/  @!P0 NANOSLEEP.SYNCS 0x989680 ;  /* 0x009896800000895d */ /* 0x004fea0003900000 */
[----:B------:R-:W2:Y:S02]  /*2ca0*/  @!P0 SYNCS.PHASECHK.TRANS64 P0, [R0+URZ+0xd0], R2 ;  /* 0x0000d002000085a7 */ /* 0x000ea400080010ff */
[----:B--2---:R-:W-:Y:S05]  /*2cb0*/  @P0 EXIT ;  /* 0x000000000000094d */ /* 0x004fea0003800000 */
[----:B------:R-:W-:Y:S05]  /*2cc0*/  BRA `(.L_x_51) ;  /* 0xfffffffc00ec7947 */ /* 0x000fea000383ffff */
.L_x_44:
[----:B------:R-:W-:-:S09]  /*2cd0*/  UISETP.NE.AND UP0, UPT, UR6, URZ, UPT ;  /* 0x000000ff0600728c */ /* 0x000fd2000bf05270 */
[----:B------:R-:W-:Y:S05]  /*2ce0*/  BRA.U UP0, `(.L_x_52) ;  /* 0x0000000d00b47547 */ /* 0x000fea000b800000 */
[----:B------:R-:W-:Y:S01]  /*2cf0*/  UMOV UR4, 0x40 ;  /* 0x0000004000047882 */ /* 0x000fe20000000000 */
[----:B------:R-:W-:Y:S01]  /*2d00*/  NOP ;  /* 0x0000000000007918 */ /* 0x000fe20000000000 */
[----:B------:R-:W-:Y:S01]  /*2d10*/  ULEA UR4, UR37, UR4, 0x18 ;  /* 0x0000000425047291 */ /* 0x000fe2000f8ec0ff */
[----:B------:R-:W-:Y:S02]  /*2d20*/  UMOV UR5, 0x400 ;  /* 0x0000040000057882 */ /* 0x000fe40000000000 */
[----:B------:R-:W-:-:S06]  /*2d30*/  ULEA UR37, UR37, UR5, 0x18 ;  /* 0x0000000525257291 */ /* 0x000fcc000f8ec0ff */
[----:B------:R-:W1:Y:S02]  /*2d40*/  LDS.U8 R0, [UR4+0x1c] ;  /* 0x00001c04ff007984 */ /* 0x000e640008000000 */
[----:B-1----:R-:W-:-:S13]  /*2d50*/  ISETP.NE.AND P0, PT, R0, RZ, PT ;  /* 0x000000ff0000720c */ /* 0x002fda0003f05270 */
[----:B------:R-:W-:Y:S05]  /*2d60*/  @P0 BRA `(.L_x_53) ;  /* 0x0000000000580947 */ /* 0x000fea0003800000 */
[----:B------:R-:W-:-:S13]  /*2d70*/  ELECT P0, URZ, PT ;  /* 0x0000000000ff782f */ /* 0x000fda0003800000 */
[----:B------:R-:W-:Y:S05]  /*2d80*/  @!P0 BRA `(.L_x_54) ;  /* 0x0000000000608947 */ /* 0x000fea0003800000 */
[----:B------:R-:W-:Y:S01]  /*2d90*/  UMOV UR5, 0x10 ;  /* 0x0000001000057882 */ /* 0x000fe20000000000 */
[----:B------:R-:W-:Y:S01]  /*2da0*/  HFMA2 R0, -RZ, RZ, 0, 5.9604644775390625e-08 ;  /* 0x00000001ff007431 */ /* 0x000fe200000001ff */
[----:B------:R-:W-:-:S03]  /*2db0*/  MOV R2, 0xffff ;  /* 0x0000ffff00027802 */ /* 0x000fc60000000f00 */
[----:B------:R-:W-:Y:S04]  /*2dc0*/  DEPBAR.LE SB1, 0x36 ;  /* 0x00009d800000791a */ /* 0x000fe80000000000 */
[----:B------:R-:W1:Y:S02]  /*2dd0*/  UTCATOMSWS.FIND_AND_SET.ALIGN UP0, UR5, UR5 ;  /* 0x00000005000575e3 */ /* 0x000e640008000800 */
[----:B-1----:R-:W-:Y:S01]  /*2de0*/  MOV R3, UR5 ;  /* 0x0000000500037c02 */ /* 0x002fe20008000f00 */
[----:B------:R-:W-:Y:S06]  /*2df0*/  BRA.U UP0, `(.L_x_55) ;  /* 0x0000000100187547 */ /* 0x000fec000b800000 */
.L_x_56:
[----:B------:R-:W-:Y:S05]  /*2e00*/  NANOSLEEP 0x64 ;  /* 0x000000640000795d */ /* 0x000fea0003800000 */
[----:B------:R-:W-:-:S05]  /*2e10*/  UMOV UR5, 0x10 ;  /* 0x0000001000057882 */ /* 0x000fca0000000000 */
[----:B------:R-:W-:Y:S04]  /*2e20*/  DEPBAR.LE SB1, 0x36 ;  /* 0x00009d800000791a */ /* 0x000fe80000000000 */
[----:B------:R-:W1:Y:S02]  /*2e30*/  UTCATOMSWS.FIND_AND_SET.ALIGN UP0, UR5, UR5 ;  /* 0x00000005000575e3 */ /* 0x000e640008000800 */
[----:B-1----:R-:W-:Y:S01]  /*2e40*/  MOV R3, UR5 ;  /* 0x0000000500037c02 */ /* 0x002fe20008000f00 */
[----:B------:R-:W-:Y:S05]  /*2e50*/  BRA.U !UP0, `(.L_x_56) ;  /* 0xfffffffd08e87547 */ /* 0x000fea000b83ffff */
.L_x_55:
[-C--:B------:R-:W-:Y:S02]  /*2e60*/  SHF.L.U32 R2, R2, R3.reuse, RZ ;  /* 0x0000000302027219 */ /* 0x080fe400000006ff */
[----:B------:R-:W-:Y:S01]  /*2e70*/  SHF.L.U32 R0, R0, R3, RZ ;  /* 0x0000000300007219 */ /* 0x000fe200000006ff */
[----:B------:R-:W-:Y:S02]  /*2e80*/  IMAD.SHL.U32 R3, R3, 0x20, RZ ;  /* 0x0000002003037824 */ /* 0x000fe400078e00ff */
[----:B------:R1:W-:Y:S04]  /*2e90*/  ATOMS.OR RZ, [UR4+0x14], R2 ;  /* 0x00001402ffff798c */ /* 0x0003e8000b000004 */
[----:B------:R1:W-:Y:S04]  /*2ea0*/  ATOMS.OR RZ, [UR4+0x18], R0 ;  /* 0x00001800ffff798c */ /* 0x0003e8000b000004 */
[----:B------:R1:W-:Y:S01]  /*2eb0*/  STS [UR37+0x170], R3 ;  /* 0x00017003ff007988 */ /* 0x0003e20008000825 */
[----:B------:R-:W-:Y:S05]  /*2ec0*/  BRA `(.L_x_54) ;  /* 0x0000000000107947 */ /* 0x000fea0003800000 */
.L_x_53:
[----:B------:R-:W-:Y:S02]  /*2ed0*/  MOV R0, 0xffffffff ;  /* 0xffffffff00007802 */ /* 0x000fe40000000f00 */
[----:B------:R-:W-:-:S03]  /*2ee0*/  MOV R2, 0x2f10 ;  /* 0x00002f1000027802 */ /* 0x000fc60000000f00 */
[----:B------:R1:W-:Y:S04]  /*2ef0*/  STS [UR37+0x170], R0 ;  /* 0x00017000ff007988 */ /* 0x0003e80008000825 */
[----:B-1-3-5:R-:W-:Y:S05]  /*2f00*/  CALL.REL.NOINC `($__internal_1_$__cuda_sm10x_tcgen05_guardrail_trap_phase_invalid_during_alloc) ;  /* 0x0000005400687944 */ /* 0x02afea0003c00000 */
.L_x_54:
[----:B------:R-:W-:Y:S05]  /*2f10*/  WARPSYNC.ALL ;  /* 0x0000000000007948 */ /* 0x000fea0003800000 */
[----:B------:R-:W2:Y:S01]  /*2f20*/  S2UR UR5, SR_CgaCtaId ;  /* 0x00000000000579c3 */ /* 0x000ea20000008800 */
[----:B------:R-:W-:Y:S01]  /*2f30*/  UMOV UR4, 0x400 ;  /* 0x0000040000047882 */ /* 0x000fe20000000000 */
[----:B------:R-:W-:-:S06]  /*2f40*/  NOP ;  /* 0x0000000000007918 */ /* 0x000fcc0000000000 */
[----:B------:R-:W-:Y:S06]  /*2f50*/  BAR.ARV 0x6, 0xa0 ;  /* 0x0182800000007b1d */ /* 0x000fec0000002000 */
[----:B------:R-:W4:Y:S01]  /*2f60*/  LDCU UR7, c[0x0][0x38c] ;  /* 0x00007180ff0777ac */ /* 0x000f220008000800 */
[----:B------:R-:W-:Y:S01]  /*2f70*/  IMAD.MOV.U32 R11, RZ, RZ, 0x1 ;  /* 0x00000001ff0b7424 */ /* 0x000fe200078e00ff */
[----:B------:R-:W-:Y:S01]  /*2f80*/  CS2R R8, SRZ ;  /* 0x0000000000087805 */ /* 0x000fe2000001ff00 */
[----:B------:R-:W-:Y:S01]  /*2f90*/  IMAD.MOV.U32 R10, RZ, RZ, RZ ;  /* 0x000000ffff0a7224 */ /* 0x000fe200078e00ff */
[----:B------:R-:W3:Y:S01]  /*2fa0*/  LDCU UR6, c[0x0][0x38c] ;  /* 0x00007180ff0677ac */ /* 0x000ee20008000800 */
[----:B------:R-:W-:Y:S01]  /*2fb0*/  UMOV UR15, URZ ;  /* 0x000000ff000f7c82 */ /* 0x000fe20008000000 */
[----:B------:R-:W-:Y:S01]  /*2fc0*/  UMOV UR14, URZ ;  /* 0x000000ff000e7c82 */ /* 0x000fe20008000000 */
[----:B--2---:R-:W-:Y:S01]  /*2fd0*/  ULEA UR5, UR5, UR4, 0x18 ;  /* 0x0000000405057291 */ /* 0x004fe2000f8ec0ff */
[----:B------:R-:W-:Y:S01]  /*2fe0*/  UMOV UR24, 0x0 ;  /* 0x0000000000187882 */ /* 0x000fe20000000000 */
[----:B------:R-:W-:-:S02]  /*2ff0*/  UMOV UR25, 0x8100010 ;  /* 0x0810001000197882 */ /* 0x000fc40000000000 */
[----:B------:R-:W-:Y:S02]  /*3000*/  UIADD3 UR10, UPT, UPT, UR5, 0x6400, URZ ;  /* 0x00006400050a7890 */ /* 0x000fe4000fffe0ff */
[----:B------:R-:W-:Y:S02]  /*3010*/  UIADD3 UR11, UPT, UPT, UR5, 0x26400, URZ ;  /* 0x00026400050b7890 */ /* 0x000fe4000fffe0ff */
[----:B----4-:R-:W-:Y:S01]  /*3020*/  UIADD3 UR7, UPT, UPT, UR7, 0x3f, URZ ;  /* 0x0000003f07077890 */ /* 0x010fe2000fffe0ff */
[----:B-1----:R-:W1:Y:S01]  /*3030*/  LDS R0, [UR5+0x170] ;  /* 0x00017005ff007984 */ /* 0x002e620008000800 */
[----:B------:R-:W-:Y:S02]  /*3040*/  USHF.R.U32.HI UR10, URZ, 0x4, UR10 ;  /* 0x00000004ff0a7899 */ /* 0x000fe4000801160a */
[----:B------:R-:W-:Y:S02]  /*3050*/  USHF.R.S32.HI UR4, URZ, 0x1f, UR7 ;  /* 0x0000001fff047899 */ /* 0x000fe40008011407 */
[----:B------:R-:W-:-:S02]  /*3060*/  USHF.R.U32.HI UR11, URZ, 0x4, UR11 ;  /* 0x00000004ff0b7899 */ /* 0x000fc4000801160b */
[----:B------:R-:W-:Y:S02]  /*3070*/  ULEA.HI UR4, UR4, UR7, URZ, 0x6 ;  /* 0x0000000704047291 */ /* 0x000fe4000f8f30ff */
[----:B------:R-:W-:Y:S02]  /*3080*/  ULOP3.LUT UR10, UR10, 0x3fff, URZ, 0xc0, !UPT ;  /* 0x00003fff0a0a7892 */ /* 0x000fe4000f8ec0ff */
[----:B------:R-:W-:Y:S02]  /*3090*/  USHF.R.S32.HI UR4, URZ, 0x6, UR4 ;  /* 0x00000006ff047899 */ /* 0x000fe40008011404 */
[----:B------:R-:W-:Y:S02]  /*30a0*/  ULOP3.LUT UR11, UR11, 0x3fff, URZ, 0xc0, !UPT ;  /* 0x00003fff0b0b7892 */ /* 0x000fe4000f8ec0ff */
[----:B------:R-:W-:Y:S01]  /*30b0*/  UISETP.LT.AND UP0, UPT, UR4, 0x1, UPT ;  /* 0x000000010400788c */ /* 0x000fe2000bf01270 */
[----:B------:R-:W-:Y:S01]  /*30c0*/  UMOV UR22, 0x0 ;  /* 0x0000000000167882 */ /* 0x000fe20000000000 */
[----:B------:R-:W-:-:S02]  /*30d0*/  UMOV UR23, 0x8100010 ;  /* 0x0810001000177882 */ /* 0x000fc40000000000 */
[----:B------:R-:W-:Y:S02]  /*30e0*/  USEL UR9, UR4, 0x1, !UP0 ;  /* 0x0000000104097887 */ /* 0x000fe4000c000000 */
[----:B------:R-:W-:Y:S02]  /*30f0*/  ULOP3.LUT UR10, UR10, 0x10000, URZ, 0xfc, !UPT ;  /* 0x000100000a0a7892 */ /* 0x000fe4000f8efcff */
[----:B------:R-:W-:Y:S02]  /*3100*/  ULOP3.LUT UR11, UR11, 0x10000, URZ, 0xfc, !UPT ;  /* 0x000100000b0b7892 */ /* 0x000fe4000f8efcff */
[----:B------:R-:W-:Y:S02]  /*3110*/  UIADD3 UR9, UPT, UPT, -UR9, URZ, URZ ;  /* 0x000000ff09097290 */ /* 0x000fe4000fffe1ff */
[----:B---3--:R-:W-:Y:S01]  /*3120*/  UISETP.GE.AND UP3, UPT, UR6, 0x1, UPT ;  /* 0x000000010600788c */ /* 0x008fe2000bf66270 */
[----:B------:R-:W-:Y:S01]  /*3130*/  UMOV UR20, 0x0 ;  /* 0x0000000000147882 */ /* 0x000fe20000000000 */
[----:B------:R-:W-:Y:S01]  /*3140*/  UMOV UR21, 0x8100010 ;  /* 0x0810001000157882 */ /* 0x000fe20000000000 */
[----:B------:R-:W-:Y:S01]  /*3150*/  UMOV UR18, 0x0 ;  /* 0x0000000000127882 */ /* 0x000fe20000000000 */
[----:B------:R-:W-:Y:S01]  /*3160*/  UMOV UR19, 0x8100010 ;  /* 0x0810001000137882 */ /* 0x000fe20000000000 */
[----:B-1----:R-:W-:-:S15]  /*3170*/  R2UR UR16, R0 ;  /* 0x00000000001072ca */ /* 0x002fde00000e0000 */
.L_x_63:
[----:B------:R-:W-:Y:S02]  /*3180*/  LEA R0, R10, UR5, 0x3 ;  /* 0x000000050a007c11 */ /* 0x000fe4000f8e18ff */
[----:B------:R-:W-:Y:S02]  /*3190*/  SHF.L.U32 R2, R9, 0x1f, RZ ;  /* 0x0000001f09027819 */ /* 0x000fe400000006ff */
[----:B------:R-:W-:Y:S01]  /*31a0*/  PLOP3.LUT P0, PT, PT, PT, UP3, 0x80, 0x8 ;  /* 0x000000000008781c */ /* 0x000fe20003f0f038 */
[----:B------:R-:W-:Y:S01]  /*31b0*/  VIADD R3, R0, 0xd0 ;  /* 0x000000d000037836 */ /* 0x000fe20000000000 */
[----:B-1----:R-:W1:Y:S02]  /*31c0*/  SYNCS.PHASECHK.TRANS64.TRYWAIT P1, [R0+URZ+0xc0], R2 ;  /* 0x0000c002000075a7 */ /* 0x002e6400080211ff */
[----:B-1-3--:R-:W-:Y:S09]  /*31d0*/  @!P1 BRA `(.L_x_57) ;  /* 0x0000004c00289947 */ /* 0x00aff20003800000 */
.L_x_144:
[----:B------:R-:W-:Y:S01]  /*31e0*/  LEA R4, R10, UR5, 0x4 ;  /* 0x000000050a047c11 */ /* 0x000fe2000f8e20ff */
[----:B------:R-:W-:Y:S01]  /*31f0*/  @UP3 ULEA UR6, UR14, UR5, 0x3 ;  /* 0x000000050e063291 */ /* 0x000fe2000f8e18ff */
[----:B------:R-:W-:Y:S01]  /*3200*/  PLOP3.LUT P2, PT, PT, PT, PT, 0x80, 0x8 ;  /* 0x000000000008781c */ /* 0x000fe20003f4f070 */
[----:B------:R-:W-:Y:S01]  /*3210*/  ULEA UR7, UR15, UR5, 0x3 ;  /* 0x000000050f077291 */ /* 0x000fe2000f8e18ff */
[----:B------:R-:W-:Y:S01]  /*3220*/  PRMT R3, RZ, 0x654, R3 ;  /* 0x00000654ff037816 */ /* 0x000fe20000000003 */
[----:B------:R-:W-:Y:S01]  /*3230*/  ULEA UR8, UR15, UR16, 0x6 ;  /* 0x000000100f087291 */ /* 0x000fe2000f8e30ff */
[----:B------:R-:W2:Y:S01]  /*3240*/  LDS.128 R4, [R4+0x150] ;  /* 0x0001500004047984 */ /* 0x000ea20000000c00 */
[----:B-1----:R-:W-:Y:S02]  /*3250*/  @P0 SHF.L.U32 R2, R8, 0x1f, RZ ;  /* 0x0000001f08020819 */ /* 0x002fe400000006ff */
[----:B------:R-:W-:Y:S01]  /*3260*/  SHF.L.U32 R0, R11, 0x1f, RZ ;  /* 0x0000001f0b007819 */ /* 0x000fe200000006ff */
[----:B------:R-:W-:Y:S01]  /*3270*/  @!PT LDS RZ, [RZ] ;  /* 0x00000000fffff984 */ /* 0x000fe20000000800 */
[----:B------:R-:W-:Y:S01]  /*3280*/  @!PT LDS RZ, [RZ] ;  /* 0x00000000fffff984 */ /* 0x000fe20000000800 */
[----:B------:R-:W-:Y:S01]  /*3290*/  @!PT LDS RZ, [RZ] ;  /* 0x00000000fffff984 */ /* 0x000fe20000000800 */
[----:B------:R-:W-:Y:S01]  /*32a0*/  @!PT LDS RZ, [RZ] ;  /* 0x00000000fffff984 */ /* 0x000fe20000000800 */
[----:B------:R1:W-:Y:S06]  /*32b0*/  MEMBAR.ALL.CTA ;  /* 0x0000000000007992 */ /* 0x0003ec0000008000 */
[----:B-1----:R-:W1:Y:S02]  /*32c0*/  FENCE.VIEW.ASYNC.S ;  /* 0x00000000000073c6 */ /* 0x002e640000000000 */
[----:B-1----:R1:W-:Y:S01]  /*32d0*/  SYNCS.ARRIVE.TRANS64.RED.A1T0 RZ, [R3+URZ], RZ ;  /* 0x000000ff03ff79a7 */ /* 0x0023e200081004ff */
[----:B------:R1:W3:Y:S01]  /*32e0*/  @P0 SYNCS.PHASECHK.TRANS64.TRYWAIT P2, [UR6], R2 ;  /* 0x00000002ff0005a7 */ /* 0x0002e20008041106 */
[----:B--2---:R-:W-:Y:S01]  /*32f0*/  LOP3.LUT P1, RZ, R6, 0x1, RZ, 0xc0, !PT ;  /* 0x0000000106ff7812 */ /* 0x004fe2000782c0ff */
[----:B------:R-:W2:Y:S02]  /*3300*/  SYNCS.PHASECHK.TRANS64.TRYWAIT P0, [UR7+0x100], R0 ;  /* 0x00010000ff0075a7 */ /* 0x000ea40008001107 */
[----:B-123--:R-:W-:Y:S10]  /*3310*/  @!P0 BRA `(.L_x_58) ;  /* 0x0000004800ec8947 */ /* 0x00eff40003800000 */
.L_x_146:
[----:B------:R-:W-:Y:S01]  /*3320*/  IADD3 R10, PT, PT, R10, 0x1, RZ ;  /* 0x000000010a0a7810 */ /* 0x000fe20007ffe0ff */
[----:B------:R-:W-:Y:S06]  /*3330*/  BRA.U !UP3, `(.L_x_59) ;  /* 0x000000010bc07547 */ /* 0x000fec000b800000 */
[----:B------:R-:W-:Y:S01]  /*3340*/  UPLOP3.LUT UP4, UPT, UPT, UPT, UPT, 0x40, 0x4 ;  /* 0x000000000004789c */ /* 0x000fe20003f8e870 */
[----:B------:R-:W-:Y:S01]  /*3350*/  UMOV UR13, UR9 ;  /* 0x00000009000d7c82 */ /* 0x000fe20008000000 */
[----:B------:R-:W-:Y:S01]  /*3360*/  UMOV UR12, UR4 ;  /* 0x00000004000c7c82 */ /* 0x000fe20008000000 */
[----:B------:R-:W-:-:S08]  /*3370*/  UMOV UR17, UR14 ;  /* 0x0000000e00117c82 */ /* 0x000fd00008000000 */
.L_x_62:
[----:B------:R-:W-:Y:S02]  /*3380*/  UIADD3 UR13, UPT, UPT, UR13, 0x1, URZ ;  /* 0x000000010d0d7890 */ /* 0x000fe4000fffe0ff */
[----:B--2---:R-:W-:Y:S02]  /*3390*/  ULEA UR6, UR17, UR5, 0x3 ;  /* 0x0000000511067291 */ /* 0x004fe4000f8e18ff */
[----:B------:R-:W-:Y:S01]  /*33a0*/  UISETP.NE.AND UP0, UPT, UR13, URZ, UPT ;  /* 0x000000ff0d00728c */ /* 0x000fe2000bf05270 */
[----:B---3--:R-:W-:Y:S10]  /*33b0*/  @P2 BRA `(.L_x_60) ;  /* 0x00000000000c2947 */ /* 0x008ff40003800000 */
[----:B-1----:R-:W-:Y:S04]  /*33c0*/  SHF.L.U32 R2, R8, 0x1f, RZ ;  /* 0x0000001f08027819 */ /* 0x002fe800000006ff */
[----:B------:R-:W1:Y:S02]  /*33d0*/  SYNCS.PHASECHK.TRANS64.TRYWAIT P0, [UR6], R2 ;  /* 0x00000002ff0075a7 */ /* 0x000e640008001106 */
[----:B-1----:R-:W-:Y:S05]  /*33e0*/  @!P0 BRA `(.L_x_61) ;  /* 0x0000004800d08947 */ /* 0x002fea0003800000 */
.L_x_60:
[----:B------:R-:W-:Y:S01]  /*33f0*/  UISETP.NE.AND UP1, UPT, UR12, 0x1, UPT ;  /* 0x000000010c00788c */ /* 0x000fe2000bf25270 */
[----:B------:R-:W-:Y:S01]  /*3400*/  PLOP3.LUT P2, PT, PT, PT, PT, 0x80, 0x8 ;  /* 0x000000000008781c */ /* 0x000fe20003f4f070 */
[----:B------:R-:W-:Y:S02]  /*3410*/  UIADD3 UR14, UPT, UPT, UR17, 0x1, URZ ;  /* 0x00000001110e7890 */ /* 0x000fe4000fffe0ff */
[----:B------:R-:W-:Y:S02]  /*3420*/  ULEA UR28, UR17, UR11, 0x9 ;  /* 0x0000000b111c7291 */ /* 0x000fe4000f8e48ff */
[----:B------:R-:W-:Y:S01]  /*3430*/  UISETP.NE.AND UP2, UPT, UR14, 0x8, UPT ;  /* 0x000000080e00788c */ /* 0x000fe2000bf45270 */
[----:B------:R-:W-:Y:S01]  /*3440*/  PLOP3.LUT P0, PT, PT, PT, UP1, 0x80, 0x8 ;  /* 0x000000000008781c */ /* 0x000fe20003f0f018 */
[----:B------:R-:W-:Y:S02]  /*3450*/  UIADD3 UR40, UPT, UPT, UR28, 0x2, URZ ;  /* 0x000000021c287890 */ /* 0x000fe4000fffe0ff */
[----:B------:R-:W-:Y:S02]  /*3460*/  USEL UR27, URZ, 0x1, UP2 ;  /* 0x00000001ff1b7887 */ /* 0x000fe40009000000 */
[----:B------:R-:W-:Y:S02]  /*3470*/  USEL UR14, UR14, URZ, UP2 ;  /* 0x000000ff0e0e7287 */ /* 0x000fe40009000000 */
[----:B------:R-:W-:Y:S02]  /*3480*/  UIADD3 UR36, UPT, UPT, UR28, 0x4, URZ ;  /* 0x000000041c247890 */ /* 0x000fe4000fffe0ff */
[----:B------:R-:W-:Y:S01]  /*3490*/  @UP1 ULEA UR26, UR14, UR5, 0x3 ;  /* 0x000000050e1a1291 */ /* 0x000fe2000f8e18ff */
[----:B------:R-:W-:Y:S01]  /*34a0*/  LOP3.LUT R8, R8, UR27, RZ, 0x3c, !PT ;  /* 0x0000001b08087c12 */ /* 0x000fe2000f8e3cff */
[----:B------:R-:W-:Y:S02]  /*34b0*/  UIADD3 UR32, UPT, UPT, UR28, 0x6, URZ ;  /* 0x000000061c207890 */ /* 0x000fe4000fffe0ff */
[----:B------:R-:W-:Y:S01]  /*34c0*/  UIADD3 UR6, UPT, UPT, UR6, 0x40, URZ ;  /* 0x0000004006067890 */ /* 0x000fe2000fffe0ff */
[----:B-1----:R-:W-:Y:S01]  /*34d0*/  @P0 SHF.L.U32 R0, R8, 0x1f, RZ ;  /* 0x0000001f08000819 */ /* 0x002fe200000006ff */
[----:B------:R-:W-:Y:S01]  /*34e0*/  UIADD3 UR12, UPT, UPT, UR12, -0x1, URZ ;  /* 0xffffffff0c0c7890 */ /* 0x000fe2000fffe0ff */
[----:B------:R-:W-:Y:S02]  /*34f0*/  UMOV UR29, 0x40004040 ;  /* 0x40004040001d7882 */ /* 0x000fe40000000000 */
[----:B------:R2:W3:Y:S01]  /*3500*/  @P0 SYNCS.PHASECHK.TRANS64.TRYWAIT P2, [UR26], R0 ;  /* 0x00000000ff0005a7 */ /* 0x0004e2000804111a */
[----:B------:R-:W-:Y:S01]  /*3510*/  ULEA UR26, UR17, UR10, 0xa ;  /* 0x0000000a111a7291 */ /* 0x000fe2000f8e50ff */
[----:B------:R-:W-:Y:S01]  /*3520*/  UMOV UR27, 0x40004040 ;  /* 0x40004040001b7882 */ /* 0x000fe20000000000 */
[----:B------:R-:W-:Y:S02]  /*3530*/  UMOV UR41, 0x40004040 ;  /* 0x4000404000297882 */ /* 0x000fe40000000000 */
[----:B------:R-:W-:Y:S02]  /*3540*/  UIADD3 UR38, UPT, UPT, UR26, 0x2, URZ ;  /* 0x000000021a267890 */ /* 0x000fe4000fffe0ff */
[----:B------:R-:W-:Y:S02]  /*3550*/  UIADD3 UR34, UPT, UPT, UR26, 0x4, URZ ;  /* 0x000000041a227890 */ /* 0x000fe4000fffe0ff */
[----:B------:R-:W-:Y:S01]  /*3560*/  UIADD3 UR30, UPT, UPT, UR26, 0x6, URZ ;  /* 0x000000061a1e7890 */ /* 0x000fe2000fffe0ff */
[----:B------:R2:W-:Y:S01]  /*3570*/  UTCHMMA gdesc[UR26], gdesc[UR28], tmem[UR8], tmem[UR24], idesc[UR25], UP4 ;  /* 0x00ff181c1a0075ea */ /* 0x0005e2000a000008 */
[----:B------:R-:W-:Y:S01]  /*3580*/  UPLOP3.LUT UP4, UPT, UPT, UPT, UPT, 0x80, 0x8 ;  /* 0x000000000008789c */ /* 0x000fe20003f8f070 */
[----:B------:R-:W-:Y:S01]  /*3590*/  UMOV UR39, 0x40004040 ;  /* 0x4000404000277882 */ /* 0x000fe20000000000 */
[----:B------:R-:W-:Y:S01]  /*35a0*/  UMOV UR37, 0x40004040 ;  /* 0x4000404000257882 */ /* 0x000fe20000000000 */
[----:B------:R2:W-:Y:S01]  /*35b0*/  UTCHMMA gdesc[UR38], gdesc[UR40], tmem[UR8], tmem[UR22], idesc[UR23], UPT ;  /* 0x00ff1628260075ea */ /* 0x0005e2000b800008 */
[----:B------:R-:W-:Y:S01]  /*35c0*/  UMOV UR35, 0x40004040 ;  /* 0x4000404000237882 */ /* 0x000fe20000000000 */
[----:B------:R-:W-:Y:S01]  /*35d0*/  UMOV UR33, 0x40004040 ;  /* 0x4000404000217882 */ /* 0x000fe20000000000 */
[----:B------:R-:W-:Y:S01]  /*35e0*/  UMOV UR31, 0x40004040 ;  /* 0x40004040001f7882 */ /* 0x000fe20000000000 */
[----:B------:R2:W-:Y:S01]  /*35f0*/  UTCHMMA gdesc[UR34], gdesc[UR36], tmem[UR8], tmem[UR20], idesc[UR21], UPT ;  /* 0x00ff1424220075ea */ /* 0x0005e2000b800008 */
[----:B------:R2:W-:Y:S01]  /*3600*/  UTCHMMA gdesc[UR30], gdesc[UR32], tmem[UR8], tmem[UR18], idesc[UR19], UPT ;  /* 0x00ff12201e0075ea */ /* 0x0005e2000b800008 */
[----:B------:R2:W-:Y:S01]  /*3610*/  UTCBAR [UR6], URZ ;  /* 0x000000ff060073e9 */ /* 0x0005e200080000ff */
[----:B------:R-:W-:Y:S01]  /*3620*/  UMOV UR17, UR14 ;  /* 0x0000000e00117c82 */ /* 0x000fe20008000000 */
[----:B------:R-:W-:Y:S05]  /*3630*/  BRA.U UP0, `(.L_x_62) ;  /* 0xfffffffd00507547 */ /* 0x000fea000b83ffff */
.L_x_59:
[----:B------:R-:W-:Y:S01]  /*3640*/  UIADD3 UR15, UPT, UPT, UR15, 0x1, URZ ;  /* 0x000000010f0f7890 */ /* 0x000fe2000fffe0ff */
[C---:B------:R-:W-:Y:S01]  /*3650*/  ISETP.NE.AND P0, PT, R10.reuse, 0x2, PT ;  /* 0x000000020a00780c */ /* 0x040fe20003f05270 */
[----:B------:R-:W-:Y:S02]  /*3660*/  UIADD3 UR7, UPT, UPT, UR7, 0xe0, URZ ;  /* 0x000000e007077890 */ /* 0x000fe4000fffe0ff */
[----:B------:R-:W-:Y:S01]  /*3670*/  UISETP.NE.AND UP0, UPT, UR15, 0x4, UPT ;  /* 0x000000040f00788c */ /* 0x000fe2000bf05270 */
[----:B-12---:R-:W-:Y:S02]  /*3680*/  SEL R0, RZ, 0x1, P0 ;  /* 0x00000001ff007807 */ /* 0x006fe40000000000 */
[----:B------:R-:W-:Y:S01]  /*3690*/  SEL R10, R10, RZ, P0 ;  /* 0x000000ff0a0a7207 */ /* 0x000fe20000000000 */
[----:B------:R-:W-:Y:S01]  /*36a0*/  USEL UR6, URZ, 0x1, UP0 ;  /* 0x00000001ff067887 */ /* 0x000fe20008000000 */
[----:B------:R-:W-:Y:S01]  /*36b0*/  LOP3.LUT R9, R9, R0, RZ, 0x3c, !PT ;  /* 0x0000000009097212 */ /* 0x000fe200078e3cff */
[----:B------:R-:W-:Y:S01]  /*36c0*/  USEL UR15, UR15, URZ, UP0 ;  /* 0x000000ff0f0f7287 */ /* 0x000fe20008000000 */
[----:B------:R1:W-:Y:S03]  /*36d0*/  UTCBAR [UR7], URZ ;  /* 0x000000ff070073e9 */ /* 0x0003e600080000ff */
[----:B------:R-:W-:Y:S01]  /*36e0*/  LOP3.LUT R11, R11, UR6, RZ, 0x3c, !PT ;  /* 0x000000060b0b7c12 */ /* 0x000fe2000f8e3cff */
[----:B------:R-:W-:Y:S07]  /*36f0*/  @P1 BRA `(.L_x_63) ;  /* 0xfffffff800a01947 */ /* 0x000fee000383ffff */
[----:B------:R-:W2:Y:S01]  /*3700*/  S2UR UR4, SR_CgaCtaId ;  /* 0x00000000000479c3 */ /* 0x000ea20000008800 */
[----:B------:R-:W-:Y:S01]  /*3710*/  ELECT P0, URZ, PT ;  /* 0x0000000000ff782f */ /* 0x000fe20003800000 */
[----:B------:R-:W-:Y:S01]  /*3720*/  IMAD.MOV.U32 R0, RZ, RZ, 0x1 ;  /* 0x00000001ff007424 */ /* 0x000fe200078e00ff */
[----:B------:R-:W-:Y:S01]  /*3730*/  UIADD3 UR5, UPT, UPT, UR5, 0x100, URZ ;  /* 0x0000010005057890 */ /* 0x000fe2000fffe0ff */
[----:B------:R-:W-:Y:S01]  /*3740*/  SHF.L.U32 R2, R11, 0x1f, RZ ;  /* 0x0000001f0b027819 */ /* 0x000fe200000006ff */
[----:B------:R-:W-:-:S03]  /*3750*/  UMOV UR6, 0x40 ;  /* 0x0000004000067882 */ /* 0x000fc60000000000 */
[----:B------:R-:W-:Y:S01]  /*3760*/  UVIRTCOUNT.DEALLOC.SMPOOL 0x80 ;  /* 0x000000800000784c */ /* 0x000fe20000000000 */
[----:B--2---:R-:W-:Y:S02]  /*3770*/  ULEA UR4, UR4, UR6, 0x18 ;  /* 0x0000000604047291 */ /* 0x004fe4000f8ec0ff */
[----:B------:R-:W-:-:S07]  /*3780*/  ULEA UR6, UR15, UR5, 0x3 ;  /* 0x000000050f067291 */ /* 0x000fce000f8e18ff */
[----:B------:R2:W-:Y:S02]  /*3790*/  @P0 STS.U8 [UR4+0x1c], R0 ;  /* 0x00001c00ff000988 */ /* 0x0005e40008000004 */
[----:B------:R-:W4:Y:S02]  /*37a0*/  SYNCS.PHASECHK.TRANS64.TRYWAIT P0, [UR6], R2 ;  /* 0x00000002ff0075a7 */ /* 0x000f240008001106 */
[----:B--2-4-:R-:W-:Y:S05]  /*37b0*/  @!P0 BRA `(.L_x_64) ;  /* 0x0000004400f48947 */ /* 0x014fea0003800000 */
.L_x_149:
[----:B-1----:R-:W-:-:S04]  /*37c0*/  UIADD3 UR7, UPT, UPT, UR15, 0x1, URZ ;  /* 0x000000010f077890 */ /* 0x002fc8000fffe0ff */
[----:B------:R-:W-:-:S04]  /*37d0*/  UISETP.NE.AND UP0, UPT, UR7, 0x4, UPT ;  /* 0x000000040700788c */ /* 0x000fc8000bf05270 */
[----:B------:R-:W-:Y:S02]  /*37e0*/  USEL UR8, URZ, 0x1, UP0 ;  /* 0x00000001ff087887 */ /* 0x000fe40008000000 */
[----:B------:R-:W-:-:S04]  /*37f0*/  USEL UR7, UR7, URZ, UP0 ;  /* 0x000000ff07077287 */ /* 0x000fc80008000000 */
[----:B------:R-:W-:Y:S01]  /*3800*/  ULEA UR6, UR7, UR5, 0x3 ;  /* 0x0000000507067291 */ /* 0x000fe2000f8e18ff */
[----:B--2---:R-:W-:-:S04]  /*3810*/  LOP3.LUT R2, R11, UR8, RZ, 0x3c, !PT ;  /* 0x000000080b027c12 */ /* 0x004fc8000f8e3cff */
[----:B------:R-:W-:-:S04]  /*3820*/  SHF.L.U32 R3, R2, 0x1f, RZ ;  /* 0x0000001f02037819 */ /* 0x000fc800000006ff */
[----:B------:R-:W1:Y:S02]  /*3830*/  SYNCS.PHASECHK.TRANS64.TRYWAIT P0, [UR6], R3 ;  /* 0x00000003ff0075a7 */ /* 0x000e640008001106 */
[----:B-1----:R-:W-:Y:S05]  /*3840*/  @!P0 BRA `(.L_x_65) ;  /* 0x0000004400e88947 */ /* 0x002fea0003800000 */
.L_x_151:
        /* <DEDUP_REMOVED lines=9> */
.L_x_153:
[----:B------:R-:W-:-:S04]  /*38e0*/  UIADD3 UR7, UPT, UPT, UR7, 0x1, URZ ;  /* 0x0000000107077890 */ /* 0x000fc8000fffe0ff */
[----:B------:R-:W-:-:S04]  /*38f0*/  UISETP.NE.AND UP0, UPT, UR7, 0x4, UPT ;  /* 0x000000040700788c */ /* 0x000fc8000bf05270 */
[----:B------:R-:W-:Y:S02]  /*3900*/  USEL UR6, URZ, 0x1, UP0 ;  /* 0x00000001ff067887 */ /* 0x000fe40008000000 */
[----:B------:R-:W-:-:S04]  /*3910*/  USEL UR7, UR7, URZ, UP0 ;  /* 0x000000ff07077287 */ /* 0x000fc80008000000 */
[----:B------:R-:W-:Y:S01]  /*3920*/  ULEA UR7, UR7, UR5, 0x3 ;  /* 0x0000000507077291 */ /* 0x000fe2000f8e18ff */
[----:B------:R-:W-:-:S04]  /*3930*/  LOP3.LUT R2, R2, UR6, RZ, 0x3c, !PT ;  /* 0x0000000602027c12 */ /* 0x000fc8000f8e3cff */
[----:B------:R-:W-:-:S04]  /*3940*/  SHF.L.U32 R2, R2, 0x1f, RZ ;  /* 0x0000001f02027819 */ /* 0x000fc800000006ff */
[----:B------:R-:W2:Y:S02]  /*3950*/  SYNCS.PHASECHK.TRANS64.TRYWAIT P0, [UR7], R2 ;  /* 0x00000002ff0075a7 */ /* 0x000ea40008001107 */
[----:B--2---:R-:W-:Y:S05]  /*3960*/  @!P0 BRA `(.L_x_67) ;  /* 0x0000004400d08947 */ /* 0x004fea0003800000 */
.L_x_155:
[----:B------:R-:W-:Y:S01]  /*3970*/  NOP ;  /* 0x0000000000007918 */ /* 0x000fe20000000000 */
[----:B-1----:R-:W1:Y:S01]  /*3980*/  LDS R0, [UR4+0x14] ;  /* 0x00001404ff007984 */ /* 0x002e620008000800 */
[----:B------:R-:W-:Y:S01]  /*3990*/  ULOP3.LUT UR6, UR16, 0xffff, URZ, 0xc0, !UPT ;  /* 0x0000ffff10067892 */ /* 0x000fe2000f8ec0ff */
[----:B------:R-:W-:Y:S01]  /*39a0*/  UMOV UR8, 0xffff ;  /* 0x0000ffff00087882 */ /* 0x000fe20000000000 */
[----:B------:R-:W-:Y:S02]  /*39b0*/  UMOV UR5, 0x1 ;  /* 0x0000000100057882 */ /* 0x000fe40000000000 */
[----:B------:R-:W-:-:S04]  /*39c0*/  USHF.R.U32.HI UR6, URZ, 0x5, UR6 ;  /* 0x00000005ff067899 */ /* 0x000fc80008011606 */
[----:B------:R-:W-:Y:S02]  /*39d0*/  USHF.L.U32 UR8, UR8, UR6, URZ ;  /* 0x0000000608087299 */ /* 0x000fe400080006ff */
[----:B------:R-:W-:-:S04]  /*39e0*/  USHF.L.U32 UR5, UR5, UR6, URZ ;  /* 0x0000000605057299 */ /* 0x000fc800080006ff */
[----:B-1----:R-:W-:-:S04]  /*39f0*/  LOP3.LUT R0, R0, UR8, RZ, 0xc0, !PT ;  /* 0x0000000800007c12 */ /* 0x002fc8000f8ec0ff */
[----:B------:R-:W-:-:S13]  /*3a00*/  ISETP.NE.AND P0, PT, R0, UR8, PT ;  /* 0x0000000800007c0c */ /* 0x000fda000bf05270 */
[----:B------:R-:W-:Y:S05]  /*3a10*/  @P0 BRA `(.L_x_68) ;  /* 0x0000000000580947 */ /* 0x000fea0003800000 */
[----:B------:R-:W1:Y:S02]  /*3a20*/  LDS R0, [UR4+0x18] ;  /* 0x00001804ff007984 */ /* 0x000e640008000800 */
[----:B-1----:R-:W-:-:S04]  /*3a30*/  LOP3.LUT R0, R0, UR5, RZ, 0xc0, !PT ;  /* 0x0000000500007c12 */ /* 0x002fc8000f8ec0ff */
[----:B------:R-:W-:-:S13]  /*3a40*/  ISETP.NE.AND P0, PT, R0, UR5, PT ;  /* 0x0000000500007c0c */ /* 0x000fda000bf05270 */
[----:B------:R-:W-:Y:S05]  /*3a50*/  @P0 BRA `(.L_x_69) ;  /* 0x00000000003c0947 */ /* 0x000fea0003800000 */
[----:B------:R-:W1:Y:S01]  /*3a60*/  S2R R2, SR_LANEID ;  /* 0x0000000000027919 */ /* 0x000e620000000000 */
[----:B------:R-:W-:Y:S01]  /*3a70*/  ULOP3.LUT UR8, URZ, UR8, URZ, 0x33, !UPT ;  /* 0x00000008ff087292 */ /* 0x000fe2000f8e33ff */
[----:B------:R-:W-:Y:S02]  /*3a80*/  VOTEU.ANY UR7, UPT, PT ;  /* 0x0000000000077886 */ /* 0x000fe400038e0100 */
[----:B------:R-:W-:-:S03]  /*3a90*/  UFLO.U32 UR7, UR7 ;  /* 0x00000007000772bd */ /* 0x000fc600080e0000 */
[----:B------:R-:W-:-:S04]  /*3aa0*/  IMAD.U32 R0, RZ, RZ, UR8 ;  /* 0x00000008ff007e24 */ /* 0x000fc8000f8e00ff */
[----:B------:R2:W4:Y:S02]  /*3ab0*/  REDUX UR6, R0 ;  /* 0x00000000000673c4 */ /* 0x0005240000000000 */
[----:B------:R1:W-:Y:S02]  /*3ac0*/  UTCATOMSWS.AND URZ, UR8 ;  /* 0x0000000800ff79e3 */ /* 0x0003e40008000000 */
[----:B-1----:R-:W-:Y:S02]  /*3ad0*/  ISETP.EQ.U32.AND P0, PT, R2, UR7, PT ;  /* 0x0000000702007c0c */ /* 0x002fe4000bf02070 */
[----:B--2---:R-:W-:Y:S02]  /*3ae0*/  LOP3.LUT R0, RZ, UR5, RZ, 0x33, !PT ;  /* 0x00000005ff007c12 */ /* 0x004fe4000f8e33ff */
[----:B----4-:R-:W-:Y:S02]  /*3af0*/  MOV R2, UR6 ;  /* 0x0000000600027c02 */ /* 0x010fe40008000f00 */
[----:B------:R-:W1:Y:S07]  /*3b00*/  REDUX UR5, R0 ;  /* 0x00000000000573c4 */ /* 0x000e6e0000000000 */
[----:B------:R2:W-:Y:S01]  /*3b10*/  @P0 ATOMS.AND RZ, [UR4+0x14], R2 ;  /* 0x00001402ffff098c */ /* 0x0005e2000a800004 */
[----:B-1----:R-:W-:-:S05]  /*3b20*/  IMAD.U32 R0, RZ, RZ, UR5 ;  /* 0x00000005ff007e24 */ /* 0x002fca000f8e00ff */
[----:B------:R2:W-:Y:S01]  /*3b30*/  @P0 ATOMS.AND RZ, [UR4+0x18], R0 ;  /* 0x00001800ffff098c */ /* 0x0005e2000a800004 */
[----:B------:R-:W-:Y:S05]  /*3b40*/  BRA `(.L_x_70) ;  /* 0x0000000000147947 */ /* 0x000fea0003800000 */
.L_x_69:
[----:B------:R-:W-:Y:S02]  /*3b50*/  MOV R2, 0x3b70 ;  /* 0x00003b7000027802 */ /* 0x000fe40000000f00 */
[----:B---3-5:R-:W-:Y:S05]  /*3b60*/  CALL.REL.NOINC `($__internal_0_$__cuda_sm10x_tcgen05_guardrail_trap_col_being_dealloced_not_returned_by_alloc) ;  /* 0x0000004800447944 */ /* 0x028fea0003c00000 */
[----:B------:R-:W-:Y:S05]  /*3b70*/  BRA `(.L_x_70) ;  /* 0x0000000000087947 */ /* 0x000fea0003800000 */
.L_x_68:
[----:B------:R-:W-:Y:S02]  /*3b80*/  MOV R2, 0x3ba0 ;  /* 0x00003ba000027802 */ /* 0x000fe40000000f00 */
[----:B---3-5:R-:W-:Y:S05]  /*3b90*/  CALL.REL.NOINC `($__internal_2_$__cuda_sm10x_tcgen05_guardrail_trap_unallocated_columns_being_dealloced) ;  /* 0x0000004800507944 */ /* 0x028fea0003c00000 */
.L_x_70:
[----:B------:R-:W-:Y:S01]  /*3ba0*/  NOP ;  /* 0x0000000000007918 */ /* 0x000fe20000000000 */
[----:B------:R-:W-:Y:S05]  /*3bb0*/  EXIT ;  /* 0x000000000000794d */ /* 0x000fea0003800000 */
.L_x_52:
[----:B------:R-:W-:-:S09]  /*3bc0*/  UISETP.NE.OR UP2, UPT, UR6, 0x3, UP2 ;  /* 0x000000030600788c */ /* 0x000fd20009745670 */
[----:B------:R-:W-:Y:S05]  /*3bd0*/  BRA.U UP2, `(.L_x_71) ;  /* 0x0000000d02b07547 */ /* 0x000fea000b800000 */
[----:B------:R-:W1:Y:S01]  /*3be0*/  LDC R0, c[0x0][0xb30] ;  /* 0x0002cc00ff007b82 */ /* 0x000e620000000800 */
[----:B------:R-:W2:Y:S01]  /*3bf0*/  LDCU.64 UR6, c[0x0][0x888] ;  /* 0x00011100ff0677ac */ /* 0x000ea20008000a00 */
[----:B------:R-:W-:Y:S02]  /*3c00*/  HFMA2 R27, -RZ, RZ, 0, 0 ;  /* 0x00000000ff1b7431 */ /* 0x000fe400000001ff */
[----:B------:R-:W-:Y:S01]  /*3c10*/  IMAD.MOV.U32 R29, RZ, RZ, 0x1 ;  /* 0x00000001ff1d7424 */ /* 0x000fe200078e00ff */
[----:B------:R-:W-:Y:S01]  /*3c20*/  MOV R25, 0x2000 ;  /* 0x0000200000197802 */ /* 0x000fe20000000f00 */
[----:B------:R-:W4:Y:S01]  /*3c30*/  LDCU.64 UR4, c[0x0][0x890] ;  /* 0x00011200ff0477ac */ /* 0x000f220008000a00 */
[----:B------:R-:W-:Y:S01]  /*3c40*/  IMAD.MOV.U32 R28, RZ, RZ, RZ ;  /* 0x000000ffff1c7224 */ /* 0x000fe200078e00ff */
[----:B------:R-:W3:Y:S01]  /*3c50*/  LDC R24, c[0x0][0x370] ;  /* 0x0000dc00ff187b82 */ /* 0x000ee20000000800 */
[----:B------:R-:W-:-:S07]  /*3c60*/  UPLOP3.LUT UP0, UPT, UPT, UPT, UPT, 0x40, 0x4 ;  /* 0x000000000004789c */ /* 0x000fce0003f0e870 */
[----:B------:R-:W3:Y:S01]  /*3c70*/  LDC R3, c[0x0][0xb0c] ;  /* 0x0002c300ff037b82 */ /* 0x000ee20000000800 */
[----:B--2---:R-:W-:-:S03]  /*3c80*/  UISETP.NE.U32.AND UP2, UPT, UR6, URZ, UPT ;  /* 0x000000ff0600728c */ /* 0x004fc6000bf45070 */
[----:B------:R-:W-:Y:S01]  /*3c90*/  UMOV UR6, 0x400 ;  /* 0x0000040000067882 */ /* 0x000fe20000000000 */
[----:B----4-:R-:W-:-:S03]  /*3ca0*/  UISETP.NE.U32.AND UP5, UPT, UR4, URZ, UPT ;  /* 0x000000ff0400728c */ /* 0x010fc6000bfa5070 */
[----:B------:R-:W2:Y:S01]  /*3cb0*/  LDC R18, c[0x0][0xb20] ;  /* 0x0002c800ff127b82 */ /* 0x000ea20000000800 */
[----:B-1----:R-:W-:Y:S01]  /*3cc0*/  ISETP.NE.AND P1, PT, R0, 0x1, PT ;  /* 0x000000010000780c */ /* 0x002fe20003f25270 */
[----:B------:R-:W-:Y:S02]  /*3cd0*/  UISETP.NE.AND.EX UP2, UPT, UR7, URZ, UPT, UP2 ;  /* 0x000000ff0700728c */ /* 0x000fe4000bf45320 */
[----:B------:R-:W-:Y:S02]  /*3ce0*/  ULEA UR6, UR37, UR6, 0x18 ;  /* 0x0000000625067291 */ /* 0x000fe4000f8ec0ff */
[----:B------:R-:W-:Y:S02]  /*3cf0*/  UISETP.NE.AND.EX UP5, UPT, UR5, URZ, UPT, UP5 ;  /* 0x000000ff0500728c */ /* 0x000fe4000bfa5350 */
[----:B------:R-:W1:Y:S01]  /*3d00*/  LDC.64 R30, c[0x0][0x348] ;  /* 0x0000d200ff1e7b82 */ /* 0x000e620000000a00 */
[----:B------:R-:W-:-:S07]  /*3d10*/  UMOV UR7, URZ ;  /* 0x000000ff00077c82 */ /* 0x000fce0008000000 */
[----:B------:R-:W4:Y:S08]  /*3d20*/  LDC.64 R16, c[0x0][0xb10] ;  /* 0x0002c400ff107b82 */ /* 0x000f300000000a00 */
[----:B------:R-:W1:Y:S08]  /*3d30*/  LDC.64 R6, c[0x0][0xb18] ;  /* 0x0002c600ff067b82 */ /* 0x000e700000000a00 */
[----:B------:R-:W1:Y:S08]  /*3d40*/  LDC.64 R4, c[0x0][0xb28] ;  /* 0x0002ca00ff047b82 */ /* 0x000e700000000a00 */
[----:B--23--:R-:W1:Y:S02]  /*3d50*/  LDC R19, c[0x0][0x374] ;  /* 0x0000dd00ff137b82 */ /* 0x00ce640000000800 */
.L_x_80:
[C---:B------:R-:W-:Y:S02]  /*3d60*/  LEA R0, R28.reuse, UR6, 0x3 ;  /* 0x000000061c007c11 */ /* 0x040fe4000f8e18ff */
[----:B------:R-:W-:Y:S02]  /*3d70*/  SHF.L.U32 R2, R27, 0x1f, RZ ;  /* 0x0000001f1b027819 */ /* 0x000fe400000006ff */
[----:B------:R-:W-:Y:S02]  /*3d80*/  LEA R20, R28, UR6, 0x4 ;  /* 0x000000061c147c11 */ /* 0x000fe4000f8e20ff */
[----:B--2---:R-:W2:Y:S02]  /*3d90*/  SYNCS.PHASECHK.TRANS64.TRYWAIT P0, [R0+URZ+0xc0], R2 ;  /* 0x0000c002000075a7 */ /* 0x004ea400080011ff */
[----:B--2---:R-:W-:Y:S05]  /*3da0*/  @!P0 BRA `(.L_x_72) ;  /* 0x0000004000d88947 */ /* 0x004fea0003800000 */
.L_x_156:
[----:B------:R-:W-:Y:S01]  /*3db0*/  ISETP.GE.AND P0, PT, R42, 0x1, PT ;  /* 0x000000012a00780c */ /* 0x000fe20003f06270 */
[----:B------:R-:W3:Y:S01]  /*3dc0*/  LDS.128 R20, [R20+0x150] ;  /* 0x0001500014147984 */ /* 0x000ee20000000c00 */
[----:B--2---:R-:W-:Y:S01]  /*3dd0*/  VIADD R0, R0, 0xd0 ;  /* 0x000000d000007836 */ /* 0x004fe20000000000 */
[----:B------:R-:W-:Y:S01]  /*3de0*/  @!PT LDS RZ, [RZ] ;  /* 0x00000000fffff984 */ /* 0x000fe20000000800 */
[----:B------:R-:W-:Y:S01]  /*3df0*/  @!PT LDS RZ, [RZ] ;  /* 0x00000000fffff984 */ /* 0x000fe20000000800 */
[----:B------:R-:W-:Y:S01]  /*3e00*/  @!PT LDS RZ, [RZ] ;  /* 0x00000000fffff984 */ /* 0x000fe20000000800 */
[----:B------:R-:W-:Y:S01]  /*3e10*/  @!PT LDS RZ, [RZ] ;  /* 0x00000000fffff984 */ /* 0x000fe20000000800 */
[----:B------:R2:W-:Y:S06]  /*3e20*/  MEMBAR.ALL.CTA ;  /* 0x0000000000007992 */ /* 0x0005ec0000008000 */
[----:B--2---:R-:W2:Y:S01]  /*3e30*/  FENCE.VIEW.ASYNC.S ;  /* 0x00000000000073c6 */ /* 0x004ea20000000000 */
[----:B------:R-:W-:Y:S04]  /*3e40*/  PRMT R0, RZ, 0x654, R0 ;  /* 0x00000654ff007816 */ /* 0x000fe80000000000 */
[----:B--2---:R2:W-:Y:S01]  /*3e50*/  SYNCS.ARRIVE.TRANS64.RED.A1T0 RZ, [R0+URZ], RZ ;  /* 0x000000ff00ff79a7 */ /* 0x0045e200081004ff */
[----:B---3--:R-:W-:Y:S11]  /*3e60*/  LOP3.LUT P3, RZ, R22, 0x1, RZ, 0xc0, !PT ;  /* 0x0000000116ff7812 */ /* 0x008ff6000786c0ff */
[----:B------:R-:W-:Y:S02]  /*3e70*/  @!UPT UIADD3 URZ, UPT, UPT, URZ, URZ, URZ ;  /* 0x000000fffffff290 */ /* 0x000fe4000fffe0ff */
[----:B------:R-:W-:Y:S02]  /*3e80*/  @P3 MOV R11, R20 ;  /* 0x00000014000b3202 */ /* 0x000fe40000000f00 */
[----:B------:R-:W-:Y:S01]  /*3e90*/  @P3 LOP3.LUT R10, R21, 0xffff, RZ, 0xc0, !PT ;  /* 0x0000ffff150a3812 */ /* 0x000fe200078ec0ff */
[----:B--2---:R-:W-:Y:S06]  /*3ea0*/  @!P0 BRA `(.L_x_73) ;  /* 0x0000000000a48947 */ /* 0x004fec0003800000 */
[-C--:B-1----:R-:W-:Y:S01]  /*3eb0*/  IMAD.HI.U32 R0, R19, R7.reuse, RZ ;  /* 0x0000000713007227 */ /* 0x082fe200078e00ff */
[----:B------:R-:W-:Y:S02]  /*3ec0*/  ISETP.NE.AND P0, PT, R6, 0x1, PT ;  /* 0x000000010600780c */ /* 0x000fe40003f05270 */
[----:B------:R-:W-:Y:S01]  /*3ed0*/  ISETP.NE.AND P2, PT, R42, 0x1, PT ;  /* 0x000000012a00780c */ /* 0x000fe20003f45270 */
[----:B----4-:R-:W-:Y:S01]  /*3ee0*/  IMAD.HI.U32 R9, R24, R16, RZ ;  /* 0x0000001018097227 */ /* 0x010fe200078e00ff */
[----:B------:R-:W-:Y:S02]  /*3ef0*/  SHF.R.U32.HI R0, RZ, R18, R0 ;  /* 0x00000012ff007219 */ /* 0x000fe40000011600 */
[----:B------:R-:W-:Y:S01]  /*3f00*/  ISETP.NE.AND P4, PT, R3, 0x1, PT ;  /* 0x000000010300780c */ /* 0x000fe20003f85270 */
[----:B------:R-:W-:Y:S01]  /*3f10*/  IMAD.HI.U32 R13, R10, R7, RZ ;  /* 0x000000070a0d7227 */ /* 0x000fe200078e00ff */
[----:B------:R-:W-:Y:S02]  /*3f20*/  SHF.R.U32.HI R9, RZ, R17, R9 ;  /* 0x00000011ff097219 */ /* 0x000fe40000011609 */
[----:B------:R-:W-:Y:S01]  /*3f30*/  SEL R0, R19, R0, !P0 ;  /* 0x0000000013007207 */ /* 0x000fe20004000000 */
[----:B------:R-:W-:Y:S01]  /*3f40*/  IMAD.HI.U32 R12, R11, R16, RZ ;  /* 0x000000100b0c7227 */ /* 0x000fe200078e00ff */
[----:B------:R-:W-:Y:S03]  /*3f50*/  SEL R9, R24, R9, !P4 ;  /* 0x0000000918097207 */ /* 0x000fe60006000000 */
[-C--:B------:R-:W-:Y:S01]  /*3f60*/  IMAD.HI.U32 R8, R0, R4.reuse, RZ ;  /* 0x0000000400087227 */ /* 0x080fe200078e00ff */
[----:B------:R-:W-:Y:S03]  /*3f70*/  SHF.R.U32.HI R12, RZ, R17, R12 ;  /* 0x00000011ff0c7219 */ /* 0x000fe6000001160c */
[----:B------:R-:W-:Y:S01]  /*3f80*/  IMAD.HI.U32 R2, R9, R4, RZ ;  /* 0x0000000409027227 */ /* 0x000fe200078e00ff */
[-C--:B------:R-:W-:Y:S02]  /*3f90*/  @P2 SHF.R.U32.HI R0, RZ, R5.reuse, R8 ;  /* 0x00000005ff002219 */ /* 0x080fe40000011608 */
[----:B------:R-:W-:Y:S02]  /*3fa0*/  SHF.R.U32.HI R8, RZ, R18, R13 ;  /* 0x00000012ff087219 */ /* 0x000fe4000001160d */
[----:B------:R-:W-:Y:S01]  /*3fb0*/  @P2 SHF.R.U32.HI R9, RZ, R5, R2 ;  /* 0x00000005ff092219 */ /* 0x000fe20000011602 */
[----:B------:R-:W-:Y:S01]  /*3fc0*/  IMAD R0, R42, R0, RZ ;  /* 0x000000002a007224 */ /* 0x000fe200078e02ff */
[----:B------:R-:W-:Y:S02]  /*3fd0*/  SEL R8, R10, R8, !P0 ;  /* 0x000000080a087207 */ /* 0x000fe40004000000 */
[----:B------:R-:W-:Y:S01]  /*3fe0*/  SEL R2, R11, R12, !P4 ;  /* 0x0000000c0b027207 */ /* 0x000fe20006000000 */
[----:B------:R-:W-:Y:S01]  /*3ff0*/  IMAD R12, R42, R9, RZ ;  /* 0x000000092a0c7224 */ /* 0x000fe200078e02ff */
[C---:B------:R-:W-:Y:S01]  /*4000*/  ISETP.GE.AND P0, PT, R8.reuse, R0, PT ;  /* 0x000000000800720c */ /* 0x040fe20003f06270 */
[----:B------:R-:W-:Y:S03]  /*4010*/  IMAD.HI.U32 R0, R8, R4, RZ ;  /* 0x0000000408007227 */ /* 0x000fe600078e00ff */
[----:B------:R-:W-:Y:S02]  /*4020*/  ISETP.GE.OR P0, PT, R2, R12, P0 ;  /* 0x0000000c0200720c */ /* 0x000fe40000706670 */
[-C--:B------:R-:W-:Y:S04]  /*4030*/  SHF.R.U32.HI R0, RZ, R5.reuse, R0 ;  /* 0x00000005ff007219 */ /* 0x080fe80000011600 */
[----:B------:R-:W-:Y:S05]  /*4040*/  SEL R13, R8, R0, !P2 ;  /* 0x00000000080d7207 */ /* 0x000fea0005000000 */
[----:B------:R-:W-:Y:S02]  /*4050*/  IMAD.MOV R12, RZ, RZ, -R13 ;  /* 0x000000ffff0c7224 */ /* 0x000fe400078e0a0d */
[----:B------:R-:W-:Y:S04]  /*4060*/  @!P0 IMAD.HI.U32 R0, R2, R4, RZ ;  /* 0x0000000402008227 */ /* 0x000fe800078e00ff */
[----:B------:R-:W-:Y:S01]  /*4070*/  IMAD R12, R42, R12, R8 ;  /* 0x0000000c2a0c7224 */ /* 0x000fe200078e0208 */
[----:B------:R-:W-:Y:S04]  /*4080*/  @!P0 SHF.R.U32.HI R0, RZ, R5, R0 ;  /* 0x00000005ff008219 */ /* 0x000fe80000011600 */
[----:B------:R-:W-:Y:S04]  /*4090*/  @!P0 SEL R0, R2, R0, !P2 ;  /* 0x0000000002008207 */ /* 0x000fe80005000000 */
[----:B------:R-:W-:Y:S01]  /*40a0*/  @!P0 IADD3 R13, PT, PT, R13, -R0, RZ ;  /* 0x800000000d0d8210 */ /* 0x000fe20007ffe0ff */
[----:B------:R-:W-:Y:S01]  /*40b0*/  @!P0 IMAD R0, R9, R12, R0 ;  /* 0x0000000c09008224 */ /* 0x000fe200078e0200 */
[----:B------:R-:W-:Y:S01]  /*40c0*/  IADD3 R9, PT, PT, -R8, RZ, RZ ;  /* 0x000000ff08097210 */ /* 0x000fe20007ffe1ff */
[--C-:B------:R-:W-:Y:S02]  /*40d0*/  IMAD.MOV R12, RZ, RZ, -R2.reuse ;  /* 0x000000ffff0c7224 */ /* 0x100fe400078e0a02 */
[----:B------:R-:W-:Y:S02]  /*40e0*/  @!P0 IMAD R8, R13, R42, R2 ;  /* 0x0000002a0d088224 */ /* 0x000fe400078e0202 */
[----:B------:R-:W-:Y:S02]  /*40f0*/  @!P0 IMAD.MOV.U32 R2, RZ, RZ, R0 ;  /* 0x000000ffff028224 */ /* 0x000fe400078e0000 */
[----:B------:R-:W-:Y:S02]  /*4100*/  IMAD R11, R3, R12, R11 ;  /* 0x0000000c030b7224 */ /* 0x000fe400078e020b */
[----:B------:R-:W-:Y:S02]  /*4110*/  IMAD R10, R6, R9, R10 ;  /* 0x00000009060a7224 */ /* 0x000fe400078e020a */
[----:B------:R-:W-:Y:S02]  /*4120*/  IMAD R11, R2, R3, R11 ;  /* 0x00000003020b7224 */ /* 0x000fe400078e020b */
[----:B------:R-:W-:Y:S02]  /*4130*/  IMAD R10, R8, R6, R10 ;  /* 0x00000006080a7224 */ /* 0x000fe400078e020a */
.L_x_73:
[----:B------:R-:W-:Y:S05]  /*4140*/  BRA.U UP0, `(.L_x_74) ;  /* 0x0000000100107547 */ /* 0x000fea000b800000 */
[----:B------:R-:W-:Y:S04]  /*4150*/  MOV R2, UR14 ;  /* 0x0000000e00027c02 */ /* 0x000fe80008000f00 */
[----:B------:R-:W-:Y:S04]  /*4160*/  SHF.L.U32 R2, R2, 0x1f, RZ ;  /* 0x0000001f02027819 */ /* 0x000fe800000006ff */
[----:B------:R-:W2:Y:S02]  /*4170*/  SYNCS.PHASECHK.TRANS64.TRYWAIT P0, [UR6+0xb8], R2 ;  /* 0x0000b802ff0075a7 */ /* 0x000ea40008001106 */
[----:B--2---:R-:W-:Y:S05]  /*4180*/  @!P0 BRA `(.L_x_75) ;  /* 0x0000003c00f48947 */ /* 0x004fea0003800000 */
.L_x_74:
[----:B------:R-:W-:Y:S02]  /*4190*/  R2UR UR11, R15 ;  /* 0x000000000f0b72ca */ /* 0x000fe400000e0000 */
[----:B------:R-:W-:Y:S02]  /*41a0*/  R2UR UR10, R14 ;  /* 0x000000000e0a72ca */ /* 0x000fe400000e0000 */
[----:B------:R-:W-:Y:S04]  /*41b0*/  ISETP.NE.U32.AND P2, PT, RZ, UR4, PT ;  /* 0x00000004ff007c0c */ /* 0x000fe8000bf45070 */
[----:B------:R-:W-:Y:S05]  /*41c0*/  ISETP.NE.AND.EX P2, PT, RZ, UR5, PT, P2 ;  /* 0x00000005ff007c0c */ /* 0x000fea000bf45320 */
[----:B------:R-:W-:Y:S02]  /*41d0*/  USHF.L.U32 UR11, UR11, 0x7, URZ ;  /* 0x000000070b0b7899 */ /* 0x000fe400080006ff */
[----:B------:R-:W-:Y:S01]  /*41e0*/  USHF.L.U32 UR10, UR10, 0x6, URZ ;  /* 0x000000060a0a7899 */ /* 0x000fe200080006ff */
[----:B------:R-:W-:Y:S11]  /*41f0*/  BRA.U !UP5, `(.L_x_76) ;  /* 0x000000010d347547 */ /* 0x000ff6000b800000 */
[----:B------:R-:W-:Y:S01]  /*4200*/  UPLOP3.LUT UP3, UPT, UPT, UPT, UP2, 0x80, 0x8 ;  /* 0x000000000008789c */ /* 0x000fe20003f6f020 */
[----:B--2---:R-:W-:Y:S02]  /*4210*/  HFMA2 R0, -RZ, RZ, 0, 5.9604644775390625e-08 ;  /* 0x00000001ff007431 */ /* 0x004fe400000001ff */
[----:B------:R-:W-:Y:S03]  /*4220*/  IMAD.MOV.U32 R98, RZ, RZ, 0x1 ;  /* 0x00000001ff627424 */ /* 0x000fe600078e00ff */
[----:B------:R-:W-:Y:S05]  /*4230*/  PLOP3.LUT P0, PT, PT, PT, UP3, 0x80, 0x8 ;  /* 0x000000000008781c */ /* 0x000fea0003f0f038 */
[----:B------:R-:W2:Y:S01]  /*4240*/  @UP3 LDCU.64 UR12, c[0x0][0x888] ;  /* 0x00011100ff0c37ac */ /* 0x000ea20008000a00 */
[----:B------:R-:W-:Y:S07]  /*4250*/  @UP3 UIMAD UR8, UR36, UR4, URZ ;  /* 0x00000004240832a4 */ /* 0x000fee000f8e02ff */
[----:B------:R-:W-:Y:S01]  /*4260*/  @!P0 PRMT R98, R0, 0x7610, R98 ;  /* 0x0000761000628816 */ /* 0x000fe20000000062 */
[----:B--2---:R-:W-:Y:S03]  /*4270*/  @UP3 UIMAD.WIDE UR12, UR8, 0x4, UR12 ;  /* 0x00000004080c38a5 */ /* 0x004fe6000f8e020c */
[----:B------:R-:W2:Y:S03]  /*4280*/  @!UP3 LDCU UR8, c[0x0][0x880] ;  /* 0x00011000ff08b7ac */ /* 0x000ea60008000800 */
[----:B-----5:R-:W-:Y:S01]  /*4290*/  IMAD.U32 R48, RZ, RZ, UR12 ;  /* 0x0000000cff307e24 */ /* 0x020fe2000f8e00ff */
[----:B------:R-:W-:Y:S05]  /*42a0*/  MOV R49, UR13 ;  /* 0x0000000d00317c02 */ /* 0x000fea0008000f00 */
[----:B------:R3:W5:Y:S02]  /*42b0*/  @P0 LDG.E R48, desc[UR46][R48.64] ;  /* 0x0000002e30300981 */ /* 0x000764000c1e1900 */
[----:B--23--:R-:W-:Y:S07]  /*42c0*/  @!P0 IMAD.U32 R48, RZ, RZ, UR8 ;  /* 0x00000008ff308e24 */ /* 0x00cfee000f8e00ff */
.L_x_76:
[----:B-----5:R-:W-:Y:S01]  /*42d0*/  @!P2 FSETP.EQ.AND P0, PT, R48, RZ, PT ;  /* 0x000000ff3000a20b */ /* 0x020fe20003f02000 */
[----:B------:R-:W-:Y:S01]  /*42e0*/  @!UPT UIADD3 URZ, UPT, UPT, URZ, URZ, URZ ;  /* 0x000000fffffff290 */ /* 0x000fe2000fffe0ff */
[----:B------:R-:W-:Y:S11]  /*42f0*/  @!P2 BRA `(.L_x_77) ;  /* 0x000000000014a947 */ /* 0x000ff60003800000 */
[----:B------:R-:W-:Y:S02]  /*4300*/  LOP3.LUT P2, RZ, R98, 0xff, RZ, 0xc0, !PT ;  /* 0x000000ff62ff7812 */ /* 0x000fe4000784c0ff */
[----:B------:R-:W-:Y:S04]  /*4310*/  PLOP3.LUT P0, PT, PT, PT, UP3, 0x80, 0x8 ;  /* 0x000000000008781c */ /* 0x000fe80003f0f038 */
[----:B------:R-:W-:Y:S07]  /*4320*/  PLOP3.LUT P0, PT, P0, PT, PT, 0x8, 0x80 ;  /* 0x000000000080781c */ /* 0x000fee000070e170 */
[----:B------:R-:W-:Y:S11]  /*4330*/  @P2 FSETP.EQ.AND P0, PT, R48, RZ, PT ;  /* 0x000000ff3000220b */ /* 0x000ff60003f02000 */
[----:B------:R-:W-:Y:S02]  /*4340*/  @!UPT UIADD3 URZ, UPT, UPT, URZ, URZ, URZ ;  /* 0x000000fffffff290 */ /* 0x000fe4000fffe0ff */
.L_x_77:
[----:B------:R-:W-:Y:S01]  /*4350*/  ULEA UR15, UR7, UR6, 0x3 ;  /* 0x00000006070f7291 */ /* 0x000fe2000f8e18ff */
[----:B------:R-:W-:Y:S02]  /*4360*/  SHF.L.U32 R9, R29, 0x1f, RZ ;  /* 0x0000001f1d097819 */ /* 0x000fe400000006ff */
[----:B------:R-:W-:Y:S04]  /*4370*/  ELECT P4, URZ, PT ;  /* 0x0000000000ff782f */ /* 0x000fe80003880000 */
[----:B------:R-:W-:Y:S02]  /*4380*/  PLOP3.LUT P4, PT, P0, P4, PT, 0xf2, 0x2f ;  /* 0x00000000002f781c */ /* 0x000fe40000789e72 */
[----:B------:R-:W3:Y:S11]  /*4390*/  SYNCS.PHASECHK.TRANS64.TRYWAIT P2, [UR15+0x98], R9 ;  /* 0x00009809ff0075a7 */ /* 0x000ef6000804110f */
[----:B-1----:R-:W-:Y:S05]  /*43a0*/  @!P4 IADD3 R8, P0, PT, R30, 0x580, RZ ;  /* 0x000005801e08c810 */ /* 0x002fea0007f1e0ff */
[----:B--2---:R-:W-:Y:S01]  /*43b0*/  @!P4 IMAD.X R2, RZ, RZ, R31, P0 ;  /* 0x000000ffff02c224 */ /* 0x004fe200000e061f */
[----:B---3--:R-:W-:Y:S07]  /*43c0*/  @!P2 BRA `(.L_x_78) ;  /* 0x0000003c007ca947 */ /* 0x008fee0003800000 */
.L_x_159:
[----:B------:R-:W2:Y:S01]  /*43d0*/  LDC.64 R12, c[0x0][0xb18] ;  /* 0x0002c600ff0c7b82 */ /* 0x000ea20000000a00 */
[----:B------:R-:W-:Y:S01]  /*43e0*/  @!P4 R2UR UR8, R2 ;  /* 0x000000000208c2ca */ /* 0x000fe200000e0000 */
[----:B------:R-:W-:Y:S01]  /*43f0*/  VOTEU.ALL UP1, P4 ;  /* 0x0000000000ff7886 */ /* 0x000fe20002020000 */
[----:B------:R-:W-:Y:S01]  /*4400*/  @!P4 R2UR UR9, R8 ;  /* 0x000000000809c2ca */ /* 0x000fe200000e0000 */
[----:B------:R-:W-:Y:S01]  /*4410*/  VOTEU.ALL UP0, P4 ;  /* 0x0000000000ff7886 */ /* 0x000fe20002000000 */
[----:B-1----:R-:W-:Y:S03]  /*4420*/  @!P4 IMAD.MOV.U32 R0, RZ, RZ, 0x2000 ;  /* 0x00002000ff00c424 */ /* 0x002fe600078e00ff */
[----:B------:R-:W1:Y:S01]  /*4430*/  @!P1 LDC R2, c[0x0][0xb0c] ;  /* 0x0002c300ff029b82 */ /* 0x000e620000000800 */
[----:B------:R-:W-:Y:S01]  /*4440*/  UMOV UR20, 0x0 ;  /* 0x0000000000147882 */ /* 0x000fe20000000000 */
[----:B------:R-:W-:Y:S01]  /*4450*/  UMOV UR21, 0x10000000 ;  /* 0x1000000000157882 */ /* 0x000fe20000000000 */
[----:B------:R-:W-:Y:S01]  /*4460*/  UMOV UR12, UR36 ;  /* 0x00000024000c7c82 */ /* 0x000fe20008000000 */
[----:B------:R-:W-:Y:S01]  /*4470*/  UIADD3 UR13, UPT, UPT, UR7, 0x1, URZ ;  /* 0x00000001070d7890 */ /* 0x000fe2000fffe0ff */
[----:B------:R-:W-:Y:S01]  /*4480*/  @P3 SHF.R.U32.HI R26, RZ, 0x10, R21 ;  /* 0x00000010ff1a3819 */ /* 0x000fe20000011615 */
[----:B------:R-:W-:Y:S02]  /*4490*/  VIADD R28, R28, 0x1 ;  /* 0x000000011c1c7836 */ /* 0x000fe40000000000 */
[----:B------:R-:W-:Y:S01]  /*44a0*/  IMAD.U32 R9, RZ, RZ, UR8 ;  /* 0x00000008ff097e24 */ /* 0x000fe2000f8e00ff */
[----:B------:R-:W-:Y:S01]  /*44b0*/  @!UP1 ULEA UR8, UR7, UR6, 0xd ;  /* 0x0000000607089291 */ /* 0x000fe2000f8e68ff */
[----:B------:R-:W-:Y:S01]  /*44c0*/  IMAD.U32 R8, RZ, RZ, UR9 ;  /* 0x00000009ff087e24 */ /* 0x000fe2000f8e00ff */
[----:B------:R-:W-:Y:S02]  /*44d0*/  UIADD3 UR9, UPT, UPT, UR15, 0x80, URZ ;  /* 0x000000800f097890 */ /* 0x000fe4000fffe0ff */
[----:B------:R-:W-:Y:S01]  /*44e0*/  @!P4 R2UR UR19, R9 ;  /* 0x000000000913c2ca */ /* 0x000fe200000e0000 */
[----:B------:R-:W-:Y:S01]  /*44f0*/  @!UP1 UIADD3 UR8, UPT, UPT, UR8, 0x200, URZ ;  /* 0x0000020008089890 */ /* 0x000fe2000fffe0ff */
[----:B------:R-:W-:Y:S01]  /*4500*/  @!P4 R2UR UR18, R8 ;  /* 0x000000000812c2ca */ /* 0x000fe200000e0000 */
[----:B------:R-:W-:Y:S01]  /*4510*/  UISETP.NE.AND UP4, UPT, UR13, 0x3, UPT ;  /* 0x000000030d00788c */ /* 0x000fe2000bf85270 */
[----:B------:R-:W3:Y:S01]  /*4520*/  LDC.64 R8, c[0x0][0xb10] ;  /* 0x0002c400ff087b82 */ /* 0x000ee20000000a00 */
[----:B------:R-:W-:Y:S02]  /*4530*/  UPRMT UR16, UR37, 0x654, UR9 ;  /* 0x0000065425107896 */ /* 0x000fe40008000009 */
[----:B------:R-:W-:Y:S02]  /*4540*/  USEL UR17, URZ, 0x1, UP4 ;  /* 0x00000001ff117887 */ /* 0x000fe4000a000000 */
[----:B------:R-:W-:Y:S04]  /*4550*/  USEL UR13, UR13, URZ, UP4 ;  /* 0x000000ff0d0d7287 */ /* 0x000fe8000a000000 */
[----:B------:R-:W-:Y:S01]  /*4560*/  ULEA UR7, UR13, UR6, 0x3 ;  /* 0x000000060d077291 */ /* 0x000fe2000f8e18ff */
[----:B------:R-:W-:Y:S01]  /*4570*/  LOP3.LUT R29, R29, UR17, RZ, 0x3c, !PT ;  /* 0x000000111d1d7c12 */ /* 0x000fe2000f8e3cff */
[----:B------:R1:W-:Y:S01]  /*4580*/  @!UP0 UTMALDG.3D [UR8], [UR18], desc[UR20] ;  /* 0x00001408120085b4 */ /* 0x0003e20008011000 */
[----:B------:R5:W-:Y:S02]  /*4590*/  @!P4 SYNCS.ARRIVE.TRANS64.RED.A0TR RZ, [UR15+0x80], R0 ;  /* 0x00008000ffffc9a7 */ /* 0x000be4000830040f */
[----:B------:R-:W-:Y:S01]  /*45a0*/  SHF.L.U32 R14, R29, 0x1f, RZ ;  /* 0x0000001f1d0e7819 */ /* 0x000fe200000006ff */
[C---:B---3--:R-:W-:Y:S01]  /*45b0*/  @!P1 IMAD.HI.U32 R8, R11.reuse, R8, RZ ;  /* 0x000000080b089227 */ /* 0x048fe200078e00ff */
[----:B--2---:R-:W-:Y:S02]  /*45c0*/  @!P1 ISETP.NE.AND P0, PT, R12, 0x1, PT ;  /* 0x000000010c00980c */ /* 0x004fe40003f05270 */
[----:B-1----:R-:W-:Y:S01]  /*45d0*/  @!P1 ISETP.NE.AND P2, PT, R2, 0x1, PT ;  /* 0x000000010200980c */ /* 0x002fe20003f45270 */
[----:B------:R-:W-:Y:S01]  /*45e0*/  SYNCS.ARRIVE.TRANS64.RED.A1T0 RZ, [UR16], RZ ;  /* 0x000000ffffff79a7 */ /* 0x000fe20008100410 */
[C---:B------:R-:W-:Y:S01]  /*45f0*/  @!P1 IMAD.HI.U32 R13, R10.reuse, R13, RZ ;  /* 0x0000000d0a0d9227 */ /* 0x040fe200078e00ff */
[----:B------:R-:W-:Y:S04]  /*4600*/  @!P1 SHF.R.U32.HI R8, RZ, R9, R8 ;  /* 0x00000009ff089219 */ /* 0x000fe80000011608 */
[----:B------:R-:W-:Y:S01]  /*4610*/  @!P1 SEL R8, R11, R8, !P2 ;  /* 0x000000080b089207 */ /* 0x000fe20005000000 */
[----:B------:R-:W1:Y:S01]  /*4620*/  SYNCS.PHASECHK.TRANS64.TRYWAIT P5, [UR7+0x98], R14 ;  /* 0x0000980eff0075a7 */ /* 0x000e6200080a1107 */
[----:B-----5:R-:W2:Y:S02]  /*4630*/  @!P1 LDC R0, c[0x0][0xb20] ;  /* 0x0002c800ff009b82 */ /* 0x020ea40000000800 */
[----:B--2---:R-:W-:Y:S04]  /*4640*/  @!P1 SHF.R.U32.HI R0, RZ, R0, R13 ;  /* 0x00000000ff009219 */ /* 0x004fe8000001160d */
[----:B------:R-:W-:Y:S05]  /*4650*/  @!P1 SEL R9, R10, R0, !P0 ;  /* 0x000000000a099207 */ /* 0x000fea0004000000 */
[----:B------:R-:W-:Y:S02]  /*4660*/  @!P1 IMAD.IADD R0, R9, 0x1, -R8 ;  /* 0x0000000109009824 */ /* 0x000fe400078e0a08 */
[----:B------:R-:W-:Y:S02]  /*4670*/  @!P1 IMAD.IADD R8, R8, 0x1, -R9 ;  /* 0x0000000108089824 */ /* 0x000fe400078e0a09 */
[----:B------:R-:W-:Y:S02]  /*4680*/  @!P1 IMAD R11, R0, R2, R11 ;  /* 0x00000002000b9224 */ /* 0x000fe400078e020b */
[----:B------:R-:W-:Y:S01]  /*4690*/  @!P1 IMAD R10, R8, R12, R10 ;  /* 0x0000000c080a9224 */ /* 0x000fe200078e020a */
[----:B-1----:R-:W-:Y:S06]  /*46a0*/  @!P5 BRA `(.L_x_79) ;  /* 0x0000003800dcd947 */ /* 0x002fec0003800000 */
.L_x_161:
[----:B------:R-:W-:Y:S01]  /*46b0*/  @!P4 IADD3 R2, P0, PT, R30, 0x580, RZ ;  /* 0x000005801e02c810 */ /* 0x000fe20007f1e0ff */
[----:B------:R-:W-:Y:S01]  /*46c0*/  UMOV UR18, 0x0 ;  /* 0x0000000000127882 */ /* 0x000fe20000000000 */
[----:B------:R-:W-:Y:S01]  /*46d0*/  UMOV UR19, 0x10000000 ;  /* 0x1000000000137882 */ /* 0x000fe20000000000 */
[----:B------:R-:W-:Y:S01]  /*46e0*/  VOTEU.ALL UP0, P4 ;  /* 0x0000000000ff7886 */ /* 0x000fe20002000000 */
[----:B------:R-:W-:Y:S01]  /*46f0*/  @!P4 R2UR UR9, R2 ;  /* 0x000000000209c2ca */ /* 0x000fe200000e0000 */
[----:B-1----:R-:W-:Y:S01]  /*4700*/  @!P4 IMAD.X R0, RZ, RZ, R31, P0 ;  /* 0x000000ffff00c224 */ /* 0x002fe200000e061f */
[----:B------:R-:W-:Y:S01]  /*4710*/  UMOV UR12, UR36 ;  /* 0x00000024000c7c82 */ /* 0x000fe20008000000 */
[----:B------:R-:W-:Y:S01]  /*4720*/  @P3 R2UR UR36, R26 ;  /* 0x000000001a2432ca */ /* 0x000fe200000e0000 */
[----:B------:R-:W-:Y:S01]  /*4730*/  @!UP0 ULEA UR15, UR13, UR6, 0xd ;  /* 0x000000060d0f8291 */ /* 0x000fe2000f8e68ff */
[----:B------:R-:W-:Y:S01]  /*4740*/  ISETP.NE.AND P0, PT, R28, 0x2, PT ;  /* 0x000000021c00780c */ /* 0x000fe20003f05270 */
[----:B------:R-:W-:Y:S01]  /*4750*/  @!UP0 UIADD3 UR10, UPT, UPT, UR10, 0x20, URZ ;  /* 0x000000200a0a8890 */ /* 0x000fe2000fffe0ff */
[----:B------:R-:W-:Y:S01]  /*4760*/  @!P4 R2UR UR8, R0 ;  /* 0x000000000008c2ca */ /* 0x000fe200000e0000 */
[----:B------:R-:W-:Y:S01]  /*4770*/  IMAD.IADD R14, R10, 0x1, R96 ;  /* 0x000000010a0e7824 */ /* 0x000fe200078e0260 */
[----:B------:R-:W-:Y:S01]  /*4780*/  SEL R0, RZ, 0x1, P0 ;  /* 0x00000001ff007807 */ /* 0x000fe20000000000 */
[----:B------:R-:W-:Y:S01]  /*4790*/  IMAD.IADD R15, R11, 0x1, R97 ;  /* 0x000000010b0f7824 */ /* 0x000fe200078e0261 */
[----:B------:R-:W-:Y:S02]  /*47a0*/  SEL R28, R28, RZ, P0 ;  /* 0x000000ff1c1c7207 */ /* 0x000fe40000000000 */
[----:B------:R-:W-:Y:S01]  /*47b0*/  IMAD.U32 R8, RZ, RZ, UR9 ;  /* 0x00000009ff087e24 */ /* 0x000fe2000f8e00ff */
[----:B------:R-:W-:Y:S01]  /*47c0*/  UIADD3 UR9, UPT, UPT, UR7, 0x80, URZ ;  /* 0x0000008007097890 */ /* 0x000fe2000fffe0ff */
[----:B------:R-:W-:Y:S03]  /*47d0*/  LOP3.LUT R27, R27, R0, RZ, 0x3c, !PT ;  /* 0x000000001b1b7212 */ /* 0x000fe600078e3cff */
[----:B------:R-:W-:Y:S02]  /*47e0*/  @!P4 R2UR UR16, R8 ;  /* 0x000000000810c2ca */ /* 0x000fe400000e0000 */
[----:B------:R-:W-:Y:S01]  /*47f0*/  IMAD.U32 R9, RZ, RZ, UR8 ;  /* 0x00000008ff097e24 */ /* 0x000fe2000f8e00ff */
[----:B------:R-:W-:Y:S01]  /*4800*/  @!UP0 UIADD3 UR8, UPT, UPT, UR15, 0x200, URZ ;  /* 0x000002000f088890 */ /* 0x000fe2000fffe0ff */
[----:B------:R-:W-:Y:S01]  /*4810*/  VOTEU.ALL UP0, P4 ;  /* 0x0000000000ff7886 */ /* 0x000fe20002000000 */
[----:B------:R-:W-:Y:S02]  /*4820*/  UPRMT UR15, UR37, 0x654, UR9 ;  /* 0x00000654250f7896 */ /* 0x000fe40008000009 */
[----:B------:R-:W-:Y:S11]  /*4830*/  @!P4 R2UR UR17, R9 ;  /* 0x000000000911c2ca */ /* 0x000ff600000e0000 */
[----:B------:R-:W-:Y:S02]  /*4840*/  @!UPT UIADD3 URZ, UPT, UPT, URZ, URZ, URZ ;  /* 0x000000fffffff290 */ /* 0x000fe4000fffe0ff */
[----:B------:R2:W-:Y:S01]  /*4850*/  @!UP0 UTMALDG.3D [UR8], [UR16], desc[UR18] ;  /* 0x00001208100085b4 */ /* 0x0005e20008011000 */
[----:B------:R2:W-:Y:S01]  /*4860*/  @!P4 SYNCS.ARRIVE.TRANS64.RED.A0TR RZ, [UR7+0x80], R25 ;  /* 0x00008019ffffc9a7 */ /* 0x0005e20008300407 */
[----:B------:R-:W-:Y:S04]  /*4870*/  UIADD3 UR7, UPT, UPT, UR13, 0x1, URZ ;  /* 0x000000010d077890 */ /* 0x000fe8000fffe0ff */
[----:B------:R-:W-:Y:S04]  /*4880*/  UISETP.NE.AND UP0, UPT, UR7, 0x3, UPT ;  /* 0x000000030700788c */ /* 0x000fe8000bf05270 */
[----:B------:R-:W-:Y:S02]  /*4890*/  USEL UR13, URZ, 0x1, UP0 ;  /* 0x00000001ff0d7887 */ /* 0x000fe40008000000 */
[----:B------:R-:W-:Y:S02]  /*48a0*/  USEL UR7, UR7, URZ, UP0 ;  /* 0x000000ff07077287 */ /* 0x000fe40008000000 */
[----:B------:R-:W-:Y:S02]  /*48b0*/  UPLOP3.LUT UP0, UPT, UPT, UPT, UPT, 0x80, 0x8 ;  /* 0x000000000008789c */ /* 0x000fe40003f0f070 */
[----:B------:R-:W-:Y:S01]  /*48c0*/  LOP3.LUT R29, R29, UR13, RZ, 0x3c, !PT ;  /* 0x0000000d1d1d7c12 */ /* 0x000fe2000f8e3cff */
[----:B------:R-:W-:Y:S01]  /*48d0*/  SYNCS.ARRIVE.TRANS64.RED.A1T0 RZ, [UR15], RZ ;  /* 0x000000ffffff79a7 */ /* 0x000fe2000810040f */
[----:B------:R-:W-:Y:S07]  /*48e0*/  @P3 BRA `(.L_x_80) ;  /* 0xfffffff4001c3947 */ /* 0x000fee000383ffff */
[----:B------:R-:W-:Y:S01]  /*48f0*/  UIADD3 UR6, UPT, UPT, UR6, 0x98, URZ ;  /* 0x0000009806067890 */ /* 0x000fe2000fffe0ff */
[----:B------:R-:W-:-:S03]  /*4900*/  SHF.L.U32 R2, R29, 0x1f, RZ ;  /* 0x0000001f1d027819 */ /* 0x000fc600000006ff */
[----:B------:R-:W-:-:S09]  /*4910*/  ULEA UR4, UR7, UR6, 0x3 ;  /* 0x0000000607047291 */ /* 0x000fd2000f8e18ff */
[----:B------:R-:W1:Y:S02]  /*4920*/  SYNCS.PHASECHK.TRANS64.TRYWAIT P0, [UR4], R2 ;  /* 0x00000002ff0075a7 */ /* 0x000e640008001104 */
[----:B-1----:R-:W-:Y:S05]  /*4930*/  @!P0 BRA `(.L_x_81) ;  /* 0x0000003800508947 */ /* 0x002fea0003800000 */
.L_x_163:
        /* <DEDUP_REMOVED lines=9> */
.L_x_165:
[----:B------:R-:W-:-:S04]  /*49d0*/  UIADD3 UR5, UPT, UPT, UR5, 0x1, URZ ;  /* 0x0000000105057890 */ /* 0x000fc8000fffe0ff */
[----:B------:R-:W-:-:S04]  /*49e0*/  UISETP.NE.AND UP0, UPT, UR5, 0x3, UPT ;  /* 0x000000030500788c */ /* 0x000fc8000bf05270 */
[----:B------:R-:W-:Y:S02]  /*49f0*/  USEL UR4, URZ, 0x1, UP0 ;  /* 0x00000001ff047887 */ /* 0x000fe40008000000 */
[----:B------:R-:W-:-:S04]  /*4a00*/  USEL UR5, UR5, URZ, UP0 ;  /* 0x000000ff05057287 */ /* 0x000fc80008000000 */
[----:B------:R-:W-:Y:S01]  /*4a10*/  ULEA UR5, UR5, UR6, 0x3 ;  /* 0x0000000605057291 */ /* 0x000fe2000f8e18ff */
[----:B-1----:R-:W-:-:S04]  /*4a20*/  LOP3.LUT R2, R29, UR4, RZ, 0x3c, !PT ;  /* 0x000000041d027c12 */ /* 0x002fc8000f8e3cff */
[----:B------:R-:W-:Y:S01]  /*4a30*/  SHF.L.U32 R2, R2, 0x1f, RZ ;  /* 0x0000001f02027819 */ /* 0x000fe200000006ff */
[----:B------:R-:W-:-:S07]  /*4a40*/  IMAD.U32 R0, RZ, RZ, UR5 ;  /* 0x00000005ff007e24 */ /* 0x000fce000f8e00ff */
.L_x_83:
[----:B-1----:R1:W3:Y:S02]  /*4a50*/  SYNCS.PHASECHK.TRANS64.TRYWAIT P0, [R0+URZ], R2 ;  /* 0x00000002000075a7 */ /* 0x0022e400080011ff */
[----:B---3--:R-:W-:Y:S05]  /*4a60*/  @!P0 NANOSLEEP.SYNCS 0x989680 ;  /* 0x009896800000895d */ /* 0x008fea0003900000 */
[----:B------:R-:W3:Y:S02]  /*4a70*/  @!P0 SYNCS.PHASECHK.TRANS64 P0, [R0+URZ], R2 ;  /* 0x00000002000085a7 */ /* 0x000ee400080010ff */
[----:B--23--:R-:W-:Y:S05]  /*4a80*/  @P0 EXIT ;  /* 0x000000000000094d */ /* 0x00cfea0003800000 */
[----:B------:R-:W-:Y:S05]  /*4a90*/  BRA `(.L_x_83) ;  /* 0xfffffffc00ec7947 */ /* 0x000fea000383ffff */
.L_x_71:
[----:B------:R-:W-:-:S06]  /*4aa0*/  UISETP.GE.AND UP0, UPT, UR6, 0x4, UPT ;  /* 0x000000040600788c */ /* 0x000fcc000bf06270 */
[----:B------:R-:W-:-:S13]  /*4ab0*/  PLOP3.LUT P0, PT, PT, PT, UP0, 0x80, 0x8 ;  /* 0x000000000008781c */ /* 0x000fda0003f0f008 */
[----:B------:R-:W-:Y:S05]  /*4ac0*/  @!P0 EXIT ;  /* 0x000000000000894d */ /* 0x000fea0003800000 */
[----:B------:R-:W-:Y:S01]  /*4ad0*/  BAR.SYNC.DEFER_BLOCKING 0x6, 0xa0 ;  /* 0x0182800000007b1d */ /* 0x000fe20000010000 */
[----:B------:R-:W-:Y:S01]  /*4ae0*/  IMAD.SHL.U32 R111, R104, 0x20, RZ ;  /* 0x00000020686f7824 */ /* 0x000fe200078e00ff */
[----:B------:R-:W-:Y:S01]  /*4af0*/  LOP3.LUT R110, R2, 0x60, R104, 0xf8, !PT ;  /* 0x00000060026e7812 */ /* 0x000fe200078ef868 */
[C---:B------:R-:W-:Y:S01]  /*4b00*/  IMAD.SHL.U32 R3, R104.reuse, 0x4, RZ ;  /* 0x0000000468037824 */ /* 0x040fe200078e00ff */
[C---:B------:R-:W-:Y:S01]  /*4b10*/  LOP3.LUT R105, R104.reuse, 0x2, RZ, 0xc0, !PT ;  /* 0x0000000268697812 */ /* 0x040fe200078ec0ff */
[C---:B------:R-:W-:Y:S01]  /*4b20*/  IMAD.U32 R85, R104.reuse, 0x10000, RZ ;  /* 0x0001000068557824 */ /* 0x040fe200078e00ff */
[----:B------:R-:W-:Y:S02]  /*4b30*/  UMOV UR48, 0x400 ;  /* 0x0000040000307882 */ /* 0x000fe40000000000 */
[----:B------:R-:W1:Y:S01]  /*4b40*/  LDC R102, c[0x0][0x370] ;  /* 0x0000dc00ff667b82 */ /* 0x000e620000000800 */
[----:B------:R-:W-:Y:S01]  /*4b50*/  ULEA UR48, UR37, UR48, 0x18 ;  /* 0x0000003025307291 */ /* 0x000fe2000f8ec0ff */
[----:B------:R-:W-:Y:S01]  /*4b60*/  LOP3.LUT R4, R111, 0xc0, RZ, 0xc0, !PT ;  /* 0x000000c06f047812 */ /* 0x000fe200078ec0ff */
[----:B------:R-:W-:Y:S01]  /*4b70*/  HFMA2 R108, -RZ, RZ, 0, 0 ;  /* 0x00000000ff6c7431 */ /* 0x000fe200000001ff */
[C---:B------:R-:W-:Y:S01]  /*4b80*/  LOP3.LUT R112, R104.reuse, 0x60, RZ, 0xc0, !PT ;  /* 0x0000006068707812 */ /* 0x040fe200078ec0ff */
[----:B------:R-:W-:Y:S01]  /*4b90*/  UIADD3 UR53, UPT, UPT, UR48, 0x200, URZ ;  /* 0x0000020030357890 */ /* 0x000fe2000fffe0ff */
[----:B------:R-:W-:Y:S01]  /*4ba0*/  LOP3.LUT R104, R104, 0x4, RZ, 0xc0, !PT ;  /* 0x0000000468687812 */ /* 0x000fe200078ec0ff */
[----:B------:R-:W-:Y:S01]  /*4bb0*/  IMAD.MOV.U32 R84, RZ, RZ, RZ ;  /* 0x000000ffff547224 */ /* 0x000fe200078e00ff */
[----:B------:R-:W2:Y:S01]  /*4bc0*/  LDC R44, c[0x0][0xb0c] ;  /* 0x0002c300ff2c7b82 */ /* 0x000ea20000000800 */
[----:B------:R-:W-:Y:S01]  /*4bd0*/  LOP3.LUT R3, R4, 0x18, R3, 0xf8, !PT ;  /* 0x0000001804037812 */ /* 0x000fe200078ef803 */
[----:B------:R-:W-:Y:S01]  /*4be0*/  IMAD.MOV.U32 R114, RZ, RZ, RZ ;  /* 0x000000ffff727224 */ /* 0x000fe200078e00ff */
[----:B------:R-:W-:Y:S01]  /*4bf0*/  LOP3.LUT R85, R85, 0x600000, RZ, 0xc0, !PT ;  /* 0x0060000055557812 */ /* 0x000fe200078ec0ff */
[----:B------:R-:W-:Y:S01]  /*4c00*/  IMAD.MOV.U32 R107, RZ, RZ, RZ ;  /* 0x000000ffff6b7224 */ /* 0x000fe200078e00ff */
[C---:B------:R-:W-:Y:S01]  /*4c10*/  IADD3 R109, PT, PT, -R104.reuse, 0x2, RZ ;  /* 0x00000002686d7810 */ /* 0x040fe20007ffe1ff */
[----:B------:R-:W-:Y:S01]  /*4c20*/  IMAD.MOV R105, RZ, RZ, -R105 ;  /* 0x000000ffff697224 */ /* 0x000fe200078e0a69 */
[----:B------:R-:W-:Y:S01]  /*4c30*/  LOP3.LUT R111, R3, 0xf20, R111, 0xf8, !PT ;  /* 0x00000f20036f7812 */ /* 0x000fe200078ef86f */
[----:B------:R-:W4:Y:S01]  /*4c40*/  LDC R99, c[0x0][0xb20] ;  /* 0x0002c800ff637b82 */ /* 0x000f220000000800 */
[----:B------:R-:W3:Y:S01]  /*4c50*/  LDS R0, [UR48+0x170] ;  /* 0x00017030ff007984 */ /* 0x000ee20008000800 */
[----:B------:R-:W-:Y:S01]  /*4c60*/  IADD3 R104, PT, PT, -R104, RZ, RZ ;  /* 0x000000ff68687210 */ /* 0x000fe20007ffe1ff */
[----:B------:R-:W-:Y:S01]  /*4c70*/  IMAD.SHL.U32 R109, R109, 0x10, RZ ;  /* 0x000000106d6d7824 */ /* 0x000fe200078e00ff */
[----:B------:R-:W-:Y:S01]  /*4c80*/  LEA R111, R111, UR53, 0x1 ;  /* 0x000000356f6f7c11 */ /* 0x000fe2000f8e08ff */
[----:B------:R-:W1:Y:S03]  /*4c90*/  LDCU.64 UR54, c[0x0][0x348] ;  /* 0x00006900ff3677ac */ /* 0x000e660008000a00 */
[----:B------:R-:W1:Y:S01]  /*4ca0*/  LDC R43, c[0x0][0xb30] ;  /* 0x0002cc00ff2b7b82 */ /* 0x000e620000000800 */
[----:B------:R-:W-:Y:S01]  /*4cb0*/  UMOV UR52, 0x1 ;  /* 0x0000000100347882 */ /* 0x000fe20000000000 */
[----:B------:R-:W-:Y:S01]  /*4cc0*/  UMOV UR56, URZ ;  /* 0x000000ff00387c82 */ /* 0x000fe20008000000 */
[----:B------:R-:W1:Y:S01]  /*4cd0*/  LDCU UR49, c[0x0][0x384] ;  /* 0x00007080ff3177ac */ /* 0x000e620008000800 */
[----:B------:R-:W1:Y:S04]  /*4ce0*/  LDCU.64 UR38, c[0x0][0x888] ;  /* 0x00011100ff2677ac */ /* 0x000e680008000a00 */
[----:B------:R-:W1:Y:S01]  /*4cf0*/  LDC R100, c[0x0][0x388] ;  /* 0x0000e200ff647b82 */ /* 0x000e620000000800 */
[----:B------:R-:W1:Y:S01]  /*4d00*/  LDCU.64 UR44, c[0x0][0x8c0] ;  /* 0x00011800ff2c77ac */ /* 0x000e620008000a00 */
[----:B------:R-:W-:-:S06]  /*4d10*/  UMOV UR51, URZ ;  /* 0x000000ff00337c82 */ /* 0x000fcc0008000000 */
[----:B------:R-:W1:Y:S01]  /*4d20*/  LDC.64 R94, c[0x0][0xb10] ;  /* 0x0002c400ff5e7b82 */ /* 0x000e620000000a00 */
[----:B------:R-:W-:-:S07]  /*4d30*/  UMOV UR50, URZ ;  /* 0x000000ff00327c82 */ /* 0x000fce0008000000 */
[----:B------:R-:W1:Y:S08]  /*4d40*/  LDC.64 R38, c[0x0][0xb18] ;  /* 0x0002c600ff267b82 */ /* 0x000e700000000a00 */
[----:B------:R-:W1:Y:S01]  /*4d50*/  LDC.64 R90, c[0x0][0x888] ;  /* 0x00022200ff5a7b82 */ /* 0x000e620000000a00 */
[----:B---3--:R-:W-:-:S07]  /*4d60*/  IMAD.IADD R85, R0, 0x1, R85 ;  /* 0x0000000100557824 */ /* 0x008fce00078e0255 */
[----:B------:R-:W3:Y:S08]  /*4d70*/  LDC.64 R36, c[0x0][0xb28] ;  /* 0x0002ca00ff247b82 */ /* 0x000ef00000000a00 */
[----:B------:R-:W1:Y:S08]  /*4d80*/  LDC.64 R92, c[0x0][0x890] ;  /* 0x00022400ff5c7b82 */ /* 0x000e700000000a00 */
[----:B------:R-:W1:Y:S08]  /*4d90*/  LDC.64 R88, c[0x0][0x8b0] ;  /* 0x00022c00ff587b82 */ /* 0x000e700000000a00 */
[----:B------:R-:W1:Y:S08]  /*4da0*/  LDC.64 R86, c[0x0][0x8a8] ;  /* 0x00022a00ff567b82 */ /* 0x000e700000000a00 */
[----:B------:R-:W1:Y:S08]  /*4db0*/  LDC.64 R40, c[0x0][0x8d0] ;  /* 0x00023400ff287b82 */ /* 0x000e700000000a00 */
[----:B--2-4-:R-:W1:Y:S02]  /*4dc0*/  LDC R101, c[0x0][0x374] ;  /* 0x0000dd00ff657b82 */ /* 0x014e640000000800 */
.L_x_116:
[C---:B------:R-:W-:Y:S02]  /*4dd0*/  LEA R0, R114.reuse, UR48, 0x3 ;  /* 0x0000003072007c11 */ /* 0x040fe4000f8e18ff */
[----:B------:R-:W-:Y:S02]  /*4de0*/  SHF.L.U32 R2, R107, 0x1f, RZ ;  /* 0x0000001f6b027819 */ /* 0x000fe400000006ff */
[----:B------:R-:W-:Y:S02]  /*4df0*/  LEA R16, R114, UR48, 0x4 ;  /* 0x0000003072107c11 */ /* 0x000fe4000f8e20ff */
[----:B------:R-:W2:Y:S02]  /*4e00*/  SYNCS.PHASECHK.TRANS64.TRYWAIT P0, [R0+URZ+0xc0], R2 ;  /* 0x0000c002000075a7 */ /* 0x000ea400080011ff */
[----:B--2---:R-:W-:Y:S05]  /*4e10*/  @!P0 BRA `(.L_x_84) ;  /* 0x0000003400488947 */ /* 0x004fea0003800000 */
.L_x_166:
[----:B------:R-:W4:Y:S01]  /*4e20*/  LDC.64 R10, c[0x0][0xb10] ;  /* 0x0002c400ff0a7b82 */ /* 0x000f220000000a00 */
[----:B------:R-:W3:Y:S01]  /*4e30*/  LDS.128 R16, [R16+0x150] ;  /* 0x0001500010107984 */ /* 0x000ee20000000c00 */
[----:B-1----:R-:W-:Y:S01]  /*4e40*/  ISETP.NE.AND P1, PT, R43, 0x1, PT ;  /* 0x000000012b00780c */ /* 0x002fe20003f25270 */
[----:B--2---:R-:W-:Y:S01]  /*4e50*/  VIADD R0, R0, 0xd0 ;  /* 0x000000d000007836 */ /* 0x004fe20000000000 */
[----:B------:R-:W-:Y:S04]  /*4e60*/  ISETP.GE.AND P0, PT, R42, 0x1, PT ;  /* 0x000000012a00780c */ /* 0x000fe80003f06270 */
[----:B------:R-:W1:Y:S01]  /*4e70*/  LDC.64 R8, c[0x0][0xb18] ;  /* 0x0002c600ff087b82 */ /* 0x000e620000000a00 */
[----:B------:R-:W-:Y:S01]  /*4e80*/  PRMT R0, RZ, 0x654, R0 ;  /* 0x00000654ff007816 */ /* 0x000fe20000000000 */
[----:B------:R-:W-:Y:S01]  /*4e90*/  @!PT LDS RZ, [RZ] ;  /* 0x00000000fffff984 */ /* 0x000fe20000000800 */
[----:B------:R-:W-:Y:S01]  /*4ea0*/  @!PT LDS RZ, [RZ] ;  /* 0x00000000fffff984 */ /* 0x000fe20000000800 */
[----:B------:R-:W-:Y:S01]  /*4eb0*/  @!PT LDS RZ, [RZ] ;  /* 0x00000000fffff984 */ /* 0x000fe20000000800 */
[----:B------:R-:W-:Y:S01]  /*4ec0*/  @!PT LDS RZ, [RZ] ;  /* 0x00000000fffff984 */ /* 0x000fe20000000800 */
[----:B------:R2:W-:Y:S06]  /*4ed0*/  MEMBAR.ALL.CTA ;  /* 0x0000000000007992 */ /* 0x0005ec0000008000 */
[----:B--2---:R-:W2:Y:S01]  /*4ee0*/  FENCE.VIEW.ASYNC.S ;  /* 0x00000000000073c6 */ /* 0x004ea20000000000 */
[----:B------:R-:W1:Y:S08]  /*4ef0*/  @!P1 LDC R12, c[0x0][0xb20] ;  /* 0x0002c800ff0c9b82 */ /* 0x000e700000000800 */
[----:B------:R-:W1:Y:S01]  /*4f00*/  @!P1 LDC R7, c[0x0][0xb0c] ;  /* 0x0002c300ff079b82 */ /* 0x000e620000000800 */
[----:B--2---:R2:W-:Y:S01]  /*4f10*/  SYNCS.ARRIVE.TRANS64.RED.A1T0 RZ, [R0+URZ], RZ ;  /* 0x000000ff00ff79a7 */ /* 0x0045e200081004ff */
[----:B---3--:R-:W-:Y:S04]  /*4f20*/  LOP3.LUT P4, RZ, R18, 0x1, RZ, 0xc0, !PT ;  /* 0x0000000112ff7812 */ /* 0x008fe8000788c0ff */
[----:B------:R-:W-:Y:S09]  /*4f30*/  P2R R113, PR, RZ, 0x10 ;  /* 0x00000010ff717803 */ /* 0x000ff20000000000 */
[----:B------:R-:W-:Y:S02]  /*4f40*/  @P4 MOV R46, R16 ;  /* 0x00000010002e4202 */ /* 0x000fe40000000f00 */
[----:B------:R-:W-:Y:S01]  /*4f50*/  @P4 LOP3.LUT R45, R17, 0xffff, RZ, 0xc0, !PT ;  /* 0x0000ffff112d4812 */ /* 0x000fe200078ec0ff */
[----:B--2-4-:R-:W-:Y:S06]  /*4f60*/  @!P0 BRA `(.L_x_85) ;  /* 0x0000000000a48947 */ /* 0x014fec0003800000 */
[----:B------:R-:W-:Y:S01]  /*4f70*/  IMAD.HI.U32 R0, R101, R39, RZ ;  /* 0x0000002765007227 */ /* 0x000fe200078e00ff */
[----:B------:R-:W-:Y:S02]  /*4f80*/  ISETP.NE.AND P0, PT, R38, 0x1, PT ;  /* 0x000000012600780c */ /* 0x000fe40003f05270 */
[----:B------:R-:W-:Y:S01]  /*4f90*/  ISETP.NE.AND P2, PT, R42, 0x1, PT ;  /* 0x000000012a00780c */ /* 0x000fe20003f45270 */
[----:B------:R-:W-:Y:S01]  /*4fa0*/  IMAD.HI.U32 R4, R102, R94, RZ ;  /* 0x0000005e66047227 */ /* 0x000fe200078e00ff */
[----:B------:R-:W-:Y:S02]  /*4fb0*/  SHF.R.U32.HI R0, RZ, R99, R0 ;  /* 0x00000063ff007219 */ /* 0x000fe40000011600 */
[----:B------:R-:W-:Y:S01]  /*4fc0*/  ISETP.NE.AND P3, PT, R44, 0x1, PT ;  /* 0x000000012c00780c */ /* 0x000fe20003f65270 */
[----:B------:R-:W-:Y:S01]  /*4fd0*/  IMAD.HI.U32 R6, R45, R39, RZ ;  /* 0x000000272d067227 */ /* 0x000fe200078e00ff */
[-C--:B------:R-:W-:Y:S02]  /*4fe0*/  SHF.R.U32.HI R4, RZ, R95.reuse, R4 ;  /* 0x0000005fff047219 */ /* 0x080fe40000011604 */
[----:B------:R-:W-:Y:S01]  /*4ff0*/  SEL R0, R101, R0, !P0 ;  /* 0x0000000065007207 */ /* 0x000fe20004000000 */
[----:B------:R-:W-:Y:S01]  /*5000*/  IMAD.HI.U32 R5, R46, R94, RZ ;  /* 0x0000005e2e057227 */ /* 0x000fe200078e00ff */
[----:B------:R-:W-:Y:S03]  /*5010*/  SEL R4, R102, R4, !P3 ;  /* 0x0000000466047207 */ /* 0x000fe60005800000 */
[-C--:B------:R-:W-:Y:S01]  /*5020*/  IMAD.HI.U32 R3, R0, R36.reuse, RZ ;  /* 0x0000002400037227 */ /* 0x080fe200078e00ff */
[----:B------:R-:W-:Y:S03]  /*5030*/  SHF.R.U32.HI R5, RZ, R95, R5 ;  /* 0x0000005fff057219 */ /* 0x000fe60000011605 */
[----:B------:R-:W-:Y:S01]  /*5040*/  IMAD.HI.U32 R2, R4, R36, RZ ;  /* 0x0000002404027227 */ /* 0x000fe200078e00ff */
[----:B------:R-:W-:Y:S02]  /*5050*/  @P2 SHF.R.U32.HI R0, RZ, R37, R3 ;  /* 0x00000025ff002219 */ /* 0x000fe40000011603 */
[----:B------:R-:W-:Y:S02]  /*5060*/  SHF.R.U32.HI R3, RZ, R99, R6 ;  /* 0x00000063ff037219 */ /* 0x000fe40000011606 */
[----:B------:R-:W-:Y:S01]  /*5070*/  @P2 SHF.R.U32.HI R4, RZ, R37, R2 ;  /* 0x00000025ff042219 */ /* 0x000fe20000011602 */
[----:B------:R-:W-:Y:S01]  /*5080*/  IMAD R0, R42, R0, RZ ;  /* 0x000000002a007224 */ /* 0x000fe200078e02ff */
[----:B------:R-:W-:Y:S02]  /*5090*/  SEL R3, R45, R3, !P0 ;  /* 0x000000032d037207 */ /* 0x000fe40004000000 */
[----:B------:R-:W-:Y:S01]  /*50a0*/  SEL R2, R46, R5, !P3 ;  /* 0x000000052e027207 */ /* 0x000fe20005800000 */
[----:B------:R-:W-:Y:S01]  /*50b0*/  IMAD R5, R42, R4, RZ ;  /* 0x000000042a057224 */ /* 0x000fe200078e02ff */
[C---:B------:R-:W-:Y:S01]  /*50c0*/  ISETP.GE.AND P0, PT, R3.reuse, R0, PT ;  /* 0x000000000300720c */ /* 0x040fe20003f06270 */
[C---:B------:R-:W-:Y:S03]  /*50d0*/  IMAD.HI.U32 R0, R3.reuse, R36, RZ ;  /* 0x0000002403007227 */ /* 0x040fe600078e00ff */
[C---:B------:R-:W-:Y:S02]  /*50e0*/  ISETP.GE.OR P0, PT, R2.reuse, R5, P0 ;  /* 0x000000050200720c */ /* 0x040fe40000706670 */
[----:B------:R-:W-:Y:S04]  /*50f0*/  SHF.R.U32.HI R0, RZ, R37, R0 ;  /* 0x00000025ff007219 */ /* 0x000fe80000011600 */
[C---:B------:R-:W-:Y:S05]  /*5100*/  SEL R6, R3.reuse, R0, !P2 ;  /* 0x0000000003067207 */ /* 0x040fea0005000000 */
        /* <DEDUP_REMOVED lines=14> */
[----:B------:R-:W-:Y:S07]  /*51f0*/  IMAD R45, R3, R38, R45 ;  /* 0x00000026032d7224 */ /* 0x000fee00078e022d */
.L_x_85:
[----:B-1----:R-:W-:Y:S01]  /*5200*/  @!P1 ISETP.NE.AND P0, PT, R8, 0x1, PT ;  /* 0x000000010800980c */ /* 0x002fe20003f05270 */
[----:B------:R-:W-:Y:S01]  /*5210*/  @!P1 IMAD.HI.U32 R0, R46, R10, RZ ;  /* 0x0000000a2e009227 */ /* 0x000fe200078e00ff */
[----:B------:R-:W-:Y:S01]  /*5220*/  @!P1 ISETP.NE.AND P2, PT, R7, 0x1, PT ;  /* 0x000000010700980c */ /* 0x000fe20003f45270 */
[----:B------:R-:W-:Y:S01]  /*5230*/  ULOP3.LUT UP0, URZ, UR53, 0x1b0, URZ, 0xc0, !UPT ;  /* 0x000001b035ff7892 */ /* 0x000fe2000f80c0ff */
[----:B------:R-:W-:Y:S01]  /*5240*/  R2UR UR42, R15 ;  /* 0x000000000f2a72ca */ /* 0x000fe200000e0000 */
[C---:B------:R-:W-:Y:S01]  /*5250*/  @!P1 IMAD.HI.U32 R2, R45.reuse, R9, RZ ;  /* 0x000000092d029227 */ /* 0x040fe200078e00ff */
[----:B------:R-:W-:Y:S02]  /*5260*/  @!P1 SHF.R.U32.HI R0, RZ, R11, R0 ;  /* 0x0000000bff009219 */ /* 0x000fe40000011600 */
[----:B------:R-:W-:Y:S01]  /*5270*/  R2UR UR41, R14 ;  /* 0x000000000e2972ca */ /* 0x000fe200000e0000 */
[----:B------:R-:W-:Y:S01]  /*5280*/  VIADD R114, R114, 0x1 ;  /* 0x0000000172727836 */ /* 0x000fe20000000000 */
[----:B------:R-:W-:Y:S02]  /*5290*/  @!P1 SHF.R.U32.HI R2, RZ, R12, R2 ;  /* 0x0000000cff029219 */ /* 0x000fe40000011602 */
[----:B------:R-:W-:Y:S02]  /*52a0*/  @!P1 SEL R3, R46, R0, !P2 ;  /* 0x000000002e039207 */ /* 0x000fe40005000000 */
[----:B------:R-:W-:Y:S02]  /*52b0*/  @!P1 SEL R2, R45, R2, !P0 ;  /* 0x000000022d029207 */ /* 0x000fe40004000000 */
[----:B------:R-:W-:Y:S01]  /*52c0*/  @P4 SHF.R.U32.HI R106, RZ, 0x10, R17 ;  /* 0x00000010ff6a4819 */ /* 0x000fe20000011611 */
[----:B------:R-:W-:Y:S02]  /*52d0*/  USHF.L.U32 UR42, UR42, 0x7, URZ ;  /* 0x000000072a2a7899 */ /* 0x000fe400080006ff */
[----:B------:R-:W-:Y:S02]  /*52e0*/  @!P1 IMAD.IADD R0, R2, 0x1, -R3 ;  /* 0x0000000102009824 */ /* 0x000fe400078e0a03 */
[----:B------:R-:W-:Y:S01]  /*52f0*/  @!P1 IMAD.IADD R2, R3, 0x1, -R2 ;  /* 0x0000000103029824 */ /* 0x000fe200078e0a02 */
[----:B------:R-:W-:Y:S01]  /*5300*/  USHF.L.U32 UR41, UR41, 0x6, URZ ;  /* 0x0000000629297899 */ /* 0x000fe200080006ff */
[----:B------:R-:W-:Y:S02]  /*5310*/  @!P1 IMAD R46, R0, R7, R46 ;  /* 0x00000007002e9224 */ /* 0x000fe400078e022e */
[----:B------:R-:W-:Y:S01]  /*5320*/  @!P1 IMAD R45, R2, R8, R45 ;  /* 0x00000008022d9224 */ /* 0x000fe200078e022d */
[----:B------:R-:W-:Y:S08]  /*5330*/  BRA.U !UP0, `(.L_x_86) ;  /* 0x00000001087c7547 */ /* 0x000ff0000b800000 */
[----:B------:R-:W1:Y:S01]  /*5340*/  LDCU.64 UR8, c[0x4][0x80] ;  /* 0x01001000ff0877ac */ /* 0x000e620008000a00 */
[----:B------:R-:W-:Y:S01]  /*5350*/  MOV R2, 0x0 ;  /* 0x0000000000027802 */ /* 0x000fe20000000f00 */
[----:B------:R-:W-:Y:S02]  /*5360*/  HFMA2 R12, -RZ, RZ, 0, 5.9604644775390625e-08 ;  /* 0x00000001ff0c7431 */ /* 0x000fe400000001ff */
[----:B------:R-:W-:Y:S01]  /*5370*/  IMAD.MOV.U32 R8, RZ, RZ, 0x70 ;  /* 0x00000070ff087424 */ /* 0x000fe200078e00ff */
[----:B------:R2:W3:Y:S01]  /*5380*/  LDC.64 R14, c[0x4][R2] ;  /* 0x01000000020e7b82 */ /* 0x0004e20000000a00 */
[----:B------:R-:W4:Y:S01]  /*5390*/  LDCU.64 UR6, c[0x4][0x88] ;  /* 0x01001100ff0677ac */ /* 0x000f220008000a00 */
[----:B------:R-:W-:Y:S01]  /*53a0*/  IMAD.MOV.U32 R13, RZ, RZ, RZ ;  /* 0x000000ffff0d7224 */ /* 0x000fe200078e00ff */
[----:B------:R-:W2:Y:S01]  /*53b0*/  LDCU.64 UR4, c[0x4][0x8] ;  /* 0x01000100ff0477ac */ /* 0x000ea20008000a00 */
[----:B-1----:R-:W-:Y:S01]  /*53c0*/  MOV R5, UR9 ;  /* 0x0000000900057c02 */ /* 0x002fe20008000f00 */
[----:B------:R-:W-:Y:S01]  /*53d0*/  IMAD.U32 R4, RZ, RZ, UR8 ;  /* 0x00000008ff047e24 */ /* 0x000fe2000f8e00ff */
[----:B----4-:R-:W-:Y:S01]  /*53e0*/  MOV R7, UR7 ;  /* 0x0000000700077c02 */ /* 0x010fe20008000f00 */
[----:B------:R-:W-:Y:S01]  /*53f0*/  IMAD.U32 R6, RZ, RZ, UR6 ;  /* 0x00000006ff067e24 */ /* 0x000fe2000f8e00ff */
[----:B--2---:R-:W-:Y:S01]  /*5400*/  MOV R11, UR5 ;  /* 0x00000005000b7c02 */ /* 0x004fe20008000f00 */
[----:B------:R-:W-:Y:S02]  /*5410*/  IMAD.U32 R10, RZ, RZ, UR4 ;  /* 0x00000004ff0a7e24 */ /* 0x000fe4000f8e00ff */
[----:B------:R-:W-:Y:S07]  /*5420*/  LEPC R20, `(.L_x_87) ;  /* 0x000000001014794e */ /* 0x000fee0000000000 */
[----:B---3-5:R-:W-:Y:S05]  /*5430*/  CALL.ABS.NOINC R14 ;  /* 0x000000000e007343 */ /* 0x028fea0003c00000 */
.L_x_87:
[----:B------:R-:W1:Y:S01]  /*5440*/  LDCU.64 UR8, c[0x4][0x80] ;  /* 0x01001000ff0877ac */ /* 0x000e620008000a00 */
[----:B------:R-:W2:Y:S01]  /*5450*/  LDC.64 R2, c[0x4][R2] ;  /* 0x0100000002027b82 */ /* 0x000ea20000000a00 */
[----:B------:R-:W-:Y:S02]  /*5460*/  HFMA2 R12, -RZ, RZ, 0, 5.9604644775390625e-08 ;  /* 0x00000001ff0c7431 */ /* 0x000fe400000001ff */
[----:B------:R-:W-:Y:S02]  /*5470*/  IMAD.MOV.U32 R8, RZ, RZ, 0x70 ;  /* 0x00000070ff087424 */ /* 0x000fe400078e00ff */
[----:B------:R-:W-:Y:S01]  /*5480*/  IMAD.MOV.U32 R13, RZ, RZ, RZ ;  /* 0x000000ffff0d7224 */ /* 0x000fe200078e00ff */
[----:B------:R-:W3:Y:S01]  /*5490*/  LDCU.64 UR6, c[0x4][0x88] ;  /* 0x01001100ff0677ac */ /* 0x000ee20008000a00 */
[----:B------:R-:W4:Y:S01]  /*54a0*/  LDCU.64 UR4, c[0x4][0x8] ;  /* 0x01000100ff0477ac */ /* 0x000f220008000a00 */
[----:B-1----:R-:W-:Y:S02]  /*54b0*/  MOV R4, UR8 ;  /* 0x0000000800047c02 */ /* 0x002fe40008000f00 */
[----:B------:R-:W-:Y:S02]  /*54c0*/  MOV R5, UR9 ;  /* 0x0000000900057c02 */ /* 0x000fe40008000f00 */
[----:B---3--:R-:W-:Y:S01]  /*54d0*/  MOV R7, UR7 ;  /* 0x0000000700077c02 */ /* 0x008fe20008000f00 */
[----:B------:R-:W-:Y:S01]  /*54e0*/  IMAD.U32 R6, RZ, RZ, UR6 ;  /* 0x00000006ff067e24 */ /* 0x000fe2000f8e00ff */
[----:B----4-:R-:W-:Y:S01]  /*54f0*/  MOV R11, UR5 ;  /* 0x00000005000b7c02 */ /* 0x010fe20008000f00 */
[----:B------:R-:W-:Y:S02]  /*5500*/  IMAD.U32 R10, RZ, RZ, UR4 ;  /* 0x00000004ff0a7e24 */ /* 0x000fe4000f8e00ff */
[----:B------:R-:W-:Y:S07]  /*5510*/  LEPC R20, `(.L_x_86) ;  /* 0x000000001014794e */ /* 0x000fee0000000000 */
[----:B--2---:R-:W-:Y:S05]  /*5520*/  CALL.ABS.NOINC R2 ;  /* 0x0000000002007343 */ /* 0x004fea0003c00000 */
.L_x_86:
[----:B------:R-:W-:Y:S01]  /*5530*/  IADD3 R2, P0, PT, R110, UR42, RZ ;  /* 0x0000002a6e027c10 */ /* 0x000fe2000ff1e0ff */
[----:B------:R-:W-:Y:S01]  /*5540*/  USHF.R.S32.HI UR4, URZ, 0x1f, UR36 ;  /* 0x0000001fff047899 */ /* 0x000fe20008011424 */
[----:B------:R-:W-:Y:S01]  /*5550*/  ISETP.NE.U32.AND P4, PT, R92, RZ, PT ;  /* 0x000000ff5c00720c */ /* 0x000fe20003f85070 */
[----:B------:R-:W-:Y:S01]  /*5560*/  IMAD.U32 R0, RZ, RZ, UR42 ;  /* 0x0000002aff007e24 */ /* 0x000fe2000f8e00ff */
[----:B------:R-:W-:Y:S01]  /*5570*/  ISETP.NE.U32.AND P2, PT, R88, RZ, PT ;  /* 0x000000ff5800720c */ /* 0x000fe20003f45070 */
[----:B------:R-:W-:Y:S01]  /*5580*/  ULOP3.LUT UR5, UR52, 0x1, URZ, 0x3c, !UPT ;  /* 0x0000000134057892 */ /* 0x000fe2000f8e3cff */
[----:B------:R-:W-:Y:S01]  /*5590*/  ISETP.NE.AND.EX P4, PT, R93, RZ, PT, P4 ;  /* 0x000000ff5d00720c */ /* 0x000fe20003f85340 */
[----:B------:R-:W1:Y:S01]  /*55a0*/  LDCU UR6, c[0x0][0x8c8] ;  /* 0x00011900ff0677ac */ /* 0x000e620008000800 */
[----:B------:R-:W-:Y:S01]  /*55b0*/  LEA.HI.X.SX32 R3, R0, RZ, 0x1, P0 ;  /* 0x000000ff00037211 */ /* 0x000fe200000f0eff */
[C---:B------:R-:W-:Y:S01]  /*55c0*/  IMAD R0, R40.reuse, UR4, RZ ;  /* 0x0000000428007c24 */ /* 0x040fe2000f8e02ff */
[----:B------:R-:W-:Y:S01]  /*55d0*/  PLOP3.LUT P0, PT, PT, PT, PT, 0x8, 0x80 ;  /* 0x000000000080781c */ /* 0x000fe20003f0e170 */
[----:B------:R-:W-:Y:S01]  /*55e0*/  UISETP.NE.U32.AND UP0, UPT, UR44, URZ, UPT ;  /* 0x000000ff2c00728c */ /* 0x000fe2000bf05070 */
[----:B------:R-:W-:Y:S01]  /*55f0*/  ISETP.NE.U32.AND P3, PT, RZ, UR38, PT ;  /* 0x00000026ff007c0c */ /* 0x000fe2000bf65070 */
[----:B------:R-:W-:Y:S01]  /*5600*/  IMAD R0, R41, UR36, R0 ;  /* 0x0000002429007c24 */ /* 0x000fe2000f8e0200 */
[----:B------:R-:W-:Y:S01]  /*5610*/  P2R R115, PR, RZ, 0x1 ;  /* 0x00000001ff737803 */ /* 0x000fe20000000000 */
[----:B------:R-:W-:Y:S01]  /*5620*/  IMAD.WIDE.U32 R2, R40, UR36, R2 ;  /* 0x0000002428027c25 */ /* 0x000fe2000f8e0002 */
[----:B------:R-:W-:Y:S02]  /*5630*/  ISETP.NE.U32.AND P1, PT, R92, RZ, PT ;  /* 0x000000ff5c00720c */ /* 0x000fe40003f25070 */
[----:B------:R-:W-:Y:S01]  /*5640*/  ISETP.NE.AND.EX P2, PT, R89, RZ, PT, P2 ;  /* 0x000000ff5900720c */ /* 0x000fe20003f45320 */
[----:B------:R-:W-:Y:S01]  /*5650*/  IMAD.IADD R0, R3, 0x1, R0 ;  /* 0x0000000103007824 */ /* 0x000fe200078e0200 */
[C---:B------:R-:W-:Y:S02]  /*5660*/  LEA R4, P0, R2.reuse, UR44, 0x1 ;  /* 0x0000002c02047c11 */ /* 0x040fe4000f8008ff */
[----:B------:R-:W-:Y:S02]  /*5670*/  ISETP.NE.AND.EX P3, PT, RZ, UR39, PT, P3 ;  /* 0x00000027ff007c0c */ /* 0x000fe4000bf65330 */
[----:B------:R-:W-:Y:S01]  /*5680*/  LEA.HI.X R5, R2, UR45, R0, 0x1, P0 ;  /* 0x0000002d02057c11 */ /* 0x000fe200080f0c00 */
[----:B------:R-:W-:Y:S01]  /*5690*/  IMAD.U32 R2, RZ, RZ, UR56 ;  /* 0x00000038ff027e24 */ /* 0x000fe2000f8e00ff */
[----:B-1----:R-:W-:Y:S09]  /*56a0*/  @!P4 BRA `(.L_x_88) ;  /* 0x00000000002cc947 */ /* 0x002ff20003800000 */
[----:B------:R-:W-:Y:S01]  /*56b0*/  ISETP.NE.U32.AND P0, PT, R90, RZ, PT ;  /* 0x000000ff5a00720c */ /* 0x000fe20003f05070 */
[----:B------:R-:W-:Y:S03]  /*56c0*/  IMAD.MOV.U32 R98, RZ, RZ, 0x1 ;  /* 0x00000001ff627424 */ /* 0x000fe600078e00ff */
[----:B------:R-:W-:Y:S11]  /*56d0*/  ISETP.NE.AND.EX P0, PT, R91, RZ, PT, P0 ;  /* 0x000000ff5b00720c */ /* 0x000ff60003f05300 */
[----:B------:R-:W-:Y:S02]  /*56e0*/  @!UPT UIADD3 URZ, UPT, UPT, URZ, URZ, URZ ;  /* 0x000000fffffff290 */ /* 0x000fe4000fffe0ff */
[----:B------:R-:W1:Y:S01]  /*56f0*/  @P0 LDC.64 R6, c[0x0][0x888] ;  /* 0x00022200ff060b82 */ /* 0x000e620000000a00 */
[----:B------:R-:W-:Y:S04]  /*5700*/  @P0 IMAD R0, R92, UR36, RZ ;  /* 0x000000245c000c24 */ /* 0x000fe8000f8e02ff */
[----:B-1----:R-:W-:Y:S04]  /*5710*/  @P0 IMAD.WIDE R6, R0, 0x4, R6 ;  /* 0x0000000400060825 */ /* 0x002fe800078e0206 */
[----:B------:R-:W-:Y:S01]  /*5720*/  HFMA2 R0, -RZ, RZ, 0, 5.9604644775390625e-08 ;  /* 0x00000001ff007431 */ /* 0x000fe200000001ff */
[----:B-----5:R1:W5:Y:S04]  /*5730*/  @P0 LDG.E R48, desc[UR46][R6.64] ;  /* 0x0000002e06300981 */ /* 0x020368000c1e1900 */
[----:B------:R-:W-:Y:S01]  /*5740*/  @!P0 PRMT R98, R0, 0x7610, R98 ;  /* 0x0000761000628816 */ /* 0x000fe20000000062 */
[----:B-1----:R-:W2:Y:S06]  /*5750*/  @!P0 LDC R48, c[0x0][0x880] ;  /* 0x00022000ff308b82 */ /* 0x002eac0000000800 */
.L_x_88:
[----:B------:R-:W-:Y:S01]  /*5760*/  LEA R0, R2, UR48, 0x3 ;  /* 0x0000003002007c11 */ /* 0x000fe2000f8e18ff */
[----:B------:R-:W-:Y:S01]  /*5770*/  UISETP.NE.AND.EX UP0, UPT, UR45, URZ, UPT, UP0 ;  /* 0x000000ff2d00728c */ /* 0x000fe2000bf05300 */
[----:B------:R-:W-:Y:S01]  /*5780*/  ISETP.NE.AND P5, PT, R115, RZ, PT ;  /* 0x000000ff7300720c */ /* 0x000fe20003fa5270 */
[----:B------:R-:W-:Y:S01]  /*5790*/  IMAD.U32 R76, RZ, RZ, UR5 ;  /* 0x00000005ff4c7e24 */ /* 0x000fe2000f8e00ff */
[----:B------:R-:W-:Y:S01]  /*57a0*/  ISETP.NE.AND.EX P0, PT, R93, RZ, PT, P1 ;  /* 0x000000ff5d00720c */ /* 0x000fe20003f05310 */
[----:B------:R-:W-:Y:S01]  /*57b0*/  IMAD.U32 R2, RZ, RZ, UR6 ;  /* 0x00000006ff027e24 */ /* 0x000fe2000f8e00ff */
[----:B------:R-:W-:Y:S11]  /*57c0*/  @!P2 BRA `(.L_x_89) ;  /* 0x000000000020a947 */ /* 0x000ff60003800000 */
[----:B------:R-:W-:Y:S04]  /*57d0*/  ISETP.NE.U32.AND P2, PT, R86, RZ, PT ;  /* 0x000000ff5600720c */ /* 0x000fe80003f45070 */
[----:B------:R-:W-:Y:S11]  /*57e0*/  ISETP.NE.AND.EX P2, PT, R87, RZ, PT, P2 ;  /* 0x000000ff5700720c */ /* 0x000ff60003f45320 */
[----:B------:R-:W-:Y:S02]  /*57f0*/  @!UPT UIADD3 URZ, UPT, UPT, URZ, URZ, URZ ;  /* 0x000000fffffff290 */ /* 0x000fe4000fffe0ff */
[----:B------:R-:W1:Y:S01]  /*5800*/  @P2 LDC.64 R6, c[0x0][0x8a8] ;  /* 0x00022a00ff062b82 */ /* 0x000e620000000a00 */
[----:B------:R-:W-:Y:S04]  /*5810*/  @P2 IMAD R3, R88, UR36, RZ ;  /* 0x0000002458032c24 */ /* 0x000fe8000f8e02ff */
[----:B-1----:R-:W-:Y:S05]  /*5820*/  @P2 IMAD.WIDE R6, R3, 0x4, R6 ;  /* 0x0000000403062825 */ /* 0x002fea00078e0206 */
[----:B-----5:R1:W5:Y:S02]  /*5830*/  @P2 LDG.E R47, desc[UR46][R6.64] ;  /* 0x0000002e062f2981 */ /* 0x020364000c1e1900 */
[----:B-1----:R-:W3:Y:S02]  /*5840*/  @!P2 LDC R47, c[0x0][0x8a0] ;  /* 0x00022800ff2fab82 */ /* 0x002ee40000000800 */
.L_x_89:
[----:B------:R-:W-:Y:S05]  /*5850*/  @P3 BRA P0, `(.L_x_90) ;  /* 0x0000000000343947 */ /* 0x000fea0000000000 */
[----:B------:R-:W-:Y:S02]  /*5860*/  ISETP.NE.AND.EX P1, PT, R93, RZ, PT, P1 ;  /* 0x000000ff5d00720c */ /* 0x000fe40003f25310 */
[----:B------:R-:W-:Y:S11]  /*5870*/  PLOP3.LUT P0, PT, PT, PT, PT, 0x80, 0x8 ;  /* 0x000000000008781c */ /* 0x000ff60003f0f070 */
[----:B------:R-:W-:Y:S02]  /*5880*/  @P1 LOP3.LUT P2, RZ, R98, 0xff, RZ, 0xc0, !PT ;  /* 0x000000ff62ff1812 */ /* 0x000fe4000784c0ff */
[----:B------:R-:W-:Y:S02]  /*5890*/  @P1 ISETP.NE.U32.AND P3, PT, RZ, UR38, PT ;  /* 0x00000026ff001c0c */ /* 0x000fe4000bf65070 */
[----:B------:R-:W-:Y:S02]  /*58a0*/  @P1 PLOP3.LUT P0, PT, P2, PT, PT, 0x80, 0x8 ;  /* 0x000000000008181c */ /* 0x000fe4000170f070 */
[C---:B--2--5:R-:W-:Y:S02]  /*58b0*/  @P1 FSETP.NEU.AND P2, PT, R48.reuse, RZ, PT ;  /* 0x000000ff3000120b */ /* 0x064fe40003f4d000 */
[----:B------:R-:W-:Y:S02]  /*58c0*/  @P1 ISETP.NE.AND.EX P3, PT, RZ, UR39, PT, P3 ;  /* 0x00000027ff001c0c */ /* 0x000fe4000bf65330 */
[----:B------:R-:W-:Y:S02]  /*58d0*/  @P1 SEL R3, RZ, 0xffffffff, P2 ;  /* 0xffffffffff031807 */ /* 0x000fe40001000000 */
[----:B------:R-:W-:Y:S05]  /*58e0*/  @!P1 FSETP.EQ.AND P5, PT, R48, RZ, PT ;  /* 0x000000ff3000920b */ /* 0x000fea0003fa2000 */
[----:B------:R-:W-:Y:S04]  /*58f0*/  @!P0 SEL R3, RZ, 0xffffffff, P3 ;  /* 0xffffffffff038807 */ /* 0x000fe80001800000 */
[----:B------:R-:W-:Y:S04]  /*5900*/  @P1 LOP3.LUT R3, R3, 0x1, RZ, 0xc0, !PT ;  /* 0x0000000103031812 */ /* 0x000fe800078ec0ff */
[----:B------:R-:W-:Y:S04]  /*5910*/  @P1 ISETP.EQ.U32.AND P5, PT, R3, 0x1, PT ;  /* 0x000000010300180c */ /* 0x000fe80003fa2070 */
[----:B------:R-:W-:Y:S09]  /*5920*/  P2R R115, PR, RZ, 0x20 ;  /* 0x00000020ff737803 */ /* 0x000ff20000000000 */
.L_x_90:
[----:B------:R-:W-:Y:S05]  /*5930*/  BRA.U !UP0, `(.L_x_91) ;  /* 0x0000000108187547 */ /* 0x000fea000b800000 */
[----:B------:R-:W-:Y:S01]  /*5940*/  ISETP.LE.AND P0, PT, R100, UR41, PT ;  /* 0x0000002964007c0c */ /* 0x000fe2000bf03270 */
[----:B------:R-:W-:Y:S05]  /*5950*/  VIADD R2, R110, UR42 ;  /* 0x0000002a6e027c36 */ /* 0x000fea0008000000 */
[----:B------:R-:W-:Y:S02]  /*5960*/  ISETP.GE.OR P0, PT, R2, UR49, P0 ;  /* 0x0000003102007c0c */ /* 0x000fe40008706670 */
[----:B------:R-:W-:Y:S11]  /*5970*/  PRMT R2, RZ, 0x7610, R2 ;  /* 0x00007610ff027816 */ /* 0x000ff60000000002 */
[----:B------:R-:W4:Y:S02]  /*5980*/  @!P0 LDG.E.U16 R2, desc[UR46][R4.64] ;  /* 0x0000002e04028981 */ /* 0x000f24000c1e1500 */
[----:B----4-:R-:W-:Y:S07]  /*5990*/  HADD2.F32 R2, -RZ, R2.H0_H0 ;  /* 0x20000002ff027230 */ /* 0x010fee0000004100 */
.L_x_91:
[----:B------:R-:W-:Y:S01]  /*59a0*/  @!P5 SHF.L.U32 R3, R76, 0x1f, RZ ;  /* 0x0000001f4c03d819 */ /* 0x000fe200000006ff */
[----:B------:R-:W-:Y:S01]  /*59b0*/  IMAD.U32 R68, RZ, RZ, UR56 ;  /* 0x00000038ff447e24 */ /* 0x000fe2000f8e00ff */
[----:B------:R-:W-:Y:S01]  /*59c0*/  LEA R69, R84, UR48, 0x3 ;  /* 0x0000003054457c11 */ /* 0x000fe2000f8e18ff */
[----:B------:R-:W-:Y:S01]  /*59d0*/  IMAD.SHL.U32 R118, R105, 0x10, RZ ;  /* 0x0000001069767824 */ /* 0x000fe200078e00ff */
[----:B------:R1:W4:Y:S01]  /*59e0*/  @!P5 SYNCS.PHASECHK.TRANS64.TRYWAIT P1, [R0+URZ+0x80], R3 ;  /* 0x000080030000d5a7 */ /* 0x00032200080211ff */
[----:B------:R-:W-:Y:S01]  /*59f0*/  ISETP.NE.U32.AND P3, PT, RZ, UR38, PT ;  /* 0x00000026ff007c0c */ /* 0x000fe2000bf65070 */
[----:B------:R-:W-:Y:S01]  /*5a00*/  IMAD.SHL.U32 R68, R68, 0x2000, RZ ;  /* 0x0000200044447824 */ /* 0x000fe200078e00ff */
[----:B--2--5:R-:W-:Y:S01]  /*5a10*/  FSETP.NEU.AND P2, PT, R48, RZ, PT ;  /* 0x000000ff3000720b */ /* 0x024fe20003f4d000 */
[----:B------:R-:W-:Y:S01]  /*5a20*/  IMAD.SHL.U32 R117, R104, 0x10, RZ ;  /* 0x0000001068757824 */ /* 0x000fe200078e00ff */
[----:B------:R-:W-:Y:S01]  /*5a30*/  ISETP.NE.AND.EX P3, PT, RZ, UR39, PT, P3 ;  /* 0x00000027ff007c0c */ /* 0x000fe2000bf65330 */
[----:B------:R-:W-:Y:S01]  /*5a40*/  IMAD.IADD R63, R111, 0x1, R68 ;  /* 0x000000016f3f7824 */ /* 0x000fe200078e0244 */
[----:B------:R-:W-:Y:S01]  /*5a50*/  SEL R4, RZ, 0xffffffff, P2 ;  /* 0xffffffffff047807 */ /* 0x000fe20001000000 */
[----:B------:R-:W-:Y:S01]  /*5a60*/  BSSY B1, `(.L_x_92) ;  /* 0x0000033000017945 */ /* 0x000fe20003800000 */
[----:B------:R-:W-:Y:S01]  /*5a70*/  SEL R5, RZ, 0xffffffff, P3 ;  /* 0xffffffffff057807 */ /* 0x000fe20001800000 */
[----:B------:R-:W-:Y:S01]  /*5a80*/  IMAD.IADD R62, R63, 0x1, R118 ;  /* 0x000000013f3e7824 */ /* 0x000fe200078e0276 */
[----:B------:R-:W-:Y:S01]  /*5a90*/  LOP3.LUT P3, R116, R98, 0xff, RZ, 0xc0, !PT ;  /* 0x000000ff62747812 */ /* 0x000fe2000786c0ff */
[----:B------:R-:W-:Y:S01]  /*5aa0*/  IMAD.MOV.U32 R71, RZ, RZ, 0x1 ;  /* 0x00000001ff477424 */ /* 0x000fe200078e00ff */
[----:B------:R-:W-:Y:S01]  /*5ab0*/  CS2R R82, SRZ ;  /* 0x0000000000527805 */ /* 0x000fe2000001ff00 */
[----:B------:R-:W-:Y:S01]  /*5ac0*/  IMAD R51, R84, 0x40, R85 ;  /* 0x0000004054337824 */ /* 0x000fe200078e0255 */
[----:B------:R-:W-:Y:S01]  /*5ad0*/  @P4 SEL R4, R5, R4, !P3 ;  /* 0x0000000405044207 */ /* 0x000fe20005800000 */
[----:B------:R-:W-:Y:S01]  /*5ae0*/  IMAD.U32 R70, RZ, RZ, UR56 ;  /* 0x00000038ff467e24 */ /* 0x000fe2000f8e00ff */
[----:B------:R-:W-:Y:S02]  /*5af0*/  CS2R R80, SRZ ;  /* 0x0000000000507805 */ /* 0x000fe4000001ff00 */
[----:B------:R-:W-:Y:S02]  /*5b00*/  CS2R R74, SRZ ;  /* 0x00000000004a7805 */ /* 0x000fe4000001ff00 */
[----:B------:R-:W-:Y:S02]  /*5b10*/  LOP3.LUT R4, R4, 0x1, RZ, 0xc0, !PT ;  /* 0x0000000104047812 */ /* 0x000fe400078ec0ff */
[----:B------:R-:W-:Y:S02]  /*5b20*/  CS2R R72, SRZ ;  /* 0x0000000000487805 */ /* 0x000fe4000001ff00 */
[----:B------:R-:W-:Y:S02]  /*5b30*/  CS2R R66, SRZ ;  /* 0x0000000000427805 */ /* 0x000fe4000001ff00 */
[----:B------:R-:W-:Y:S02]  /*5b40*/  CS2R R64, SRZ ;  /* 0x0000000000407805 */ /* 0x000fe4000001ff00 */
[----:B------:R-:W-:Y:S02]  /*5b50*/  ISETP.NE.U32.AND P2, PT, R4, 0x1, PT ;  /* 0x000000010400780c */ /* 0x000fe40003f45070 */
[----:B------:R-:W-:Y:S02]  /*5b60*/  CS2R R58, SRZ ;  /* 0x00000000003a7805 */ /* 0x000fe4000001ff00 */
[----:B-1----:R-:W-:Y:S02]  /*5b70*/  SHF.L.U32 R3, R108, 0x1f, RZ ;  /* 0x0000001f6c037819 */ /* 0x002fe400000006ff */
[----:B------:R-:W-:Y:S02]  /*5b80*/  CS2R R56, SRZ ;  /* 0x0000000000387805 */ /* 0x000fe4000001ff00 */
[----:B------:R-:W-:Y:S01]  /*5b90*/  P2R R77, PR, RZ, 0x4 ;  /* 0x00000004ff4d7803 */ /* 0x000fe20000000000 */
[----:B------:R-:W-:Y:S01]  /*5ba0*/  IMAD.IADD R61, R63, 0x1, R117 ;  /* 0x000000013f3d7824 */ /* 0x000fe200078e0275 */
[----:B------:R1:W2:Y:S01]  /*5bb0*/  SYNCS.PHASECHK.TRANS64.TRYWAIT P0, [R69+URZ+0xe0], R3 ;  /* 0x0000e003450075a7 */ /* 0x0002a200080011ff */
[----:B------:R-:W-:Y:S01]  /*5bc0*/  IMAD.IADD R60, R109, 0x1, R62 ;  /* 0x000000016d3c7824 */ /* 0x000fe200078e023e */
[----:B----4-:R-:W-:Y:S01]  /*5bd0*/  @!P5 SEL R71, RZ, 0x1, !P1 ;  /* 0x00000001ff47d807 */ /* 0x010fe20004800000 */
[----:B-1----:R-:W-:Y:S06]  /*5be0*/  @P5 BRA `(.L_x_93) ;  /* 0x0000000000685947 */ /* 0x002fec0003800000 */
[----:B------:R-:W-:Y:S01]  /*5bf0*/  ISETP.NE.AND P1, PT, R71, RZ, PT ;  /* 0x000000ff4700720c */ /* 0x000fe20003f25270 */
[----:B------:R-:W-:Y:S01]  /*5c00*/  BSSY B0, `(.L_x_94) ;  /* 0x000000d000007945 */ /* 0x000fe20003800000 */
[----:B------:R-:W-:Y:S02]  /*5c10*/  CS2R R58, SRZ ;  /* 0x00000000003a7805 */ /* 0x000fe4000001ff00 */
[----:B------:R-:W-:Y:S02]  /*5c20*/  CS2R R56, SRZ ;  /* 0x0000000000387805 */ /* 0x000fe4000001ff00 */
[----:B------:R-:W-:Y:S02]  /*5c30*/  CS2R R66, SRZ ;  /* 0x0000000000427805 */ /* 0x000fe4000001ff00 */
[----:B------:R-:W-:Y:S02]  /*5c40*/  CS2R R64, SRZ ;  /* 0x0000000000407805 */ /* 0x000fe4000001ff00 */
[----:B------:R-:W-:Y:S02]  /*5c50*/  CS2R R74, SRZ ;  /* 0x00000000004a7805 */ /* 0x000fe4000001ff00 */
[----:B------:R-:W-:Y:S02]  /*5c60*/  CS2R R72, SRZ ;  /* 0x0000000000487805 */ /* 0x000fe4000001ff00 */
[----:B------:R-:W-:Y:S02]  /*5c70*/  CS2R R82, SRZ ;  /* 0x0000000000527805 */ /* 0x000fe4000001ff00 */
[----:B------:R-:W-:Y:S01]  /*5c80*/  CS2R R80, SRZ ;  /* 0x0000000000507805 */ /* 0x000fe2000001ff00 */
[----:B------:R-:W-:Y:S06]  /*5c90*/  @P1 BRA `(.L_x_95) ;  /* 0x00000000000c1947 */ /* 0x000fec0003800000 */
[----:B------:R-:W-:Y:S04]  /*5ca0*/  SHF.L.U32 R4, R76, 0x1f, RZ ;  /* 0x0000001f4c047819 */ /* 0x000fe800000006ff */
[----:B------:R-:W1:Y:S02]  /*5cb0*/  SYNCS.PHASECHK.TRANS64.TRYWAIT P1, [R0+URZ+0x80], R4 ;  /* 0x00008004000075a7 */ /* 0x000e6400080211ff */
[----:B-1----:R-:W-:Y:S05]  /*5cc0*/  @!P1 BRA `(.L_x_96) ;  /* 0x0000002400b09947 */ /* 0x002fea0003800000 */
.L_x_95:
[----:B------:R-:W-:Y:S05]  /*5cd0*/  BSYNC B0 ;  /* 0x0000000000007941 */ /* 0x000fea0003800000 */
.L_x_94:
[----:B------:R-:W-:Y:S01]  /*5ce0*/  ISETP.NE.AND P1, PT, R77, RZ, PT ;  /* 0x000000ff4d00720c */ /* 0x000fe20003f25270 */
[----:B------:R-:W-:Y:S04]  /*5cf0*/  UIADD3 UR5, UPT, UPT, UR56, 0x1, URZ ;  /* 0x0000000138057890 */ /* 0x000fe8000fffe0ff */
[----:B------:R-:W-:Y:S04]  /*5d00*/  UISETP.NE.AND UP0, UPT, UR5, 0x3, UPT ;  /* 0x000000030500788c */ /* 0x000fe8000bf05270 */
[----:B------:R-:W-:Y:S02]  /*5d10*/  USEL UR4, URZ, 0x1, UP0 ;  /* 0x00000001ff047887 */ /* 0x000fe40008000000 */
[----:B------:R-:W-:Y:S02]  /*5d20*/  USEL UR5, UR5, URZ, UP0 ;  /* 0x000000ff05057287 */ /* 0x000fe40008000000 */
[----:B------:R4:W1:Y:S02]  /*5d30*/  @P1 LDS.128 R56, [R63] ;  /* 0x000000003f381984 */ /* 0x0008640000000c00 */
[----:B------:R-:W-:Y:S02]  /*5d40*/  LOP3.LUT R76, R76, UR4, RZ, 0x3c, !PT ;  /* 0x000000044c4c7c12 */ /* 0x000fe4000f8e3cff */
[----:B------:R4:W1:Y:S01]  /*5d50*/  @P1 LDS.128 R64, [R62+0x10] ;  /* 0x000010003e401984 */ /* 0x0008620000000c00 */
[----:B------:R-:W-:Y:S03]  /*5d60*/  IMAD.U32 R70, RZ, RZ, UR5 ;  /* 0x00000005ff467e24 */ /* 0x000fe6000f8e00ff */
[----:B------:R4:W1:Y:S04]  /*5d70*/  @P1 LDS.128 R72, [R61+0x20] ;  /* 0x000020003d481984 */ /* 0x0008680000000c00 */
[----:B------:R4:W1:Y:S02]  /*5d80*/  @P1 LDS.128 R80, [R60+0x10] ;  /* 0x000010003c501984 */ /* 0x0008640000000c00 */
.L_x_93:
[----:B------:R-:W-:Y:S05]  /*5d90*/  BSYNC B1 ;  /* 0x0000000000017941 */ /* 0x000fea0003800000 */
.L_x_92:
[----:B-1----:R-:W-:Y:S04]  /*5da0*/  SHF.R.U32.HI R0, RZ, 0x15, R51 ;  /* 0x00000015ff007819 */ /* 0x002fe80000011633 */
[----:B------:R-:W-:Y:S01]  /*5db0*/  LOP3.LUT P1, RZ, R0, 0x3, R103, 0x48, !PT ;  /* 0x0000000300ff7812 */ /* 0x000fe20007824867 */
[----:B------:R-:W-:Y:S01]  /*5dc0*/  @!UPT UIADD3 URZ, UPT, UPT, URZ, URZ, URZ ;  /* 0x000000fffffff290 */ /* 0x000fe2000fffe0ff */
[----:B--2---:R-:W-:Y:S11]  /*5dd0*/  @P0 BRA `(.L_x_97) ;  /* 0x0000000000080947 */ /* 0x004ff60003800000 */
[----:B------:R-:W1:Y:S02]  /*5de0*/  SYNCS.PHASECHK.TRANS64.TRYWAIT P0, [R69+URZ+0xe0], R3 ;  /* 0x0000e003450075a7 */ /* 0x000e6400080011ff */
[----:B-1----:R-:W-:Y:S05]  /*5df0*/  @!P0 BRA `(.L_x_98) ;  /* 0x0000002400788947 */ /* 0x002fea0003800000 */
.L_x_97:
[----:B------:R-:W-:Y:S05]  /*5e00*/  @!P1 BRA `(.L_x_99) ;  /* 0x0000000000409947 */ /* 0x000fea0003800000 */
[----:B------:R-:W2:Y:S01]  /*5e10*/  LDCU.64 UR8, c[0x4][0x70] ;  /* 0x01000e00ff0877ac */ /* 0x000ea20008000a00 */
[----:B------:R-:W-:Y:S01]  /*5e20*/  MOV R15, 0x0 ;  /* 0x00000000000f7802 */ /* 0x000fe20000000f00 */
[----:B------:R-:W-:Y:S02]  /*5e30*/  HFMA2 R12, -RZ, RZ, 0, 5.9604644775390625e-08 ;  /* 0x00000001ff0c7431 */ /* 0x000fe400000001ff */
[----:B------:R-:W-:Y:S02]  /*5e40*/  IMAD.MOV.U32 R8, RZ, RZ, 0x192 ;  /* 0x00000192ff087424 */ /* 0x000fe400078e00ff */
[----:B------:R-:W-:Y:S01]  /*5e50*/  IMAD.MOV.U32 R13, RZ, RZ, RZ ;  /* 0x000000ffff0d7224 */ /* 0x000fe200078e00ff */
[----:B------:R-:W5:Y:S01]  /*5e60*/  LDCU.64 UR6, c[0x4][0x78] ;  /* 0x01000f00ff0677ac */ /* 0x000f620008000a00 */
[----:B------:R-:W1:Y:S01]  /*5e70*/  LDC.64 R14, c[0x4][R15] ;  /* 0x010000000f0e7b82 */ /* 0x000e620000000a00 */
[----:B------:R-:W3:Y:S01]  /*5e80*/  LDCU.64 UR4, c[0x4][0x10] ;  /* 0x01000200ff0477ac */ /* 0x000ee20008000a00 */
[----:B--2---:R-:W-:Y:S01]  /*5e90*/  MOV R5, UR9 ;  /* 0x0000000900057c02 */ /* 0x004fe20008000f00 */
[----:B------:R-:W-:Y:S01]  /*5ea0*/  IMAD.U32 R4, RZ, RZ, UR8 ;  /* 0x00000008ff047e24 */ /* 0x000fe2000f8e00ff */
[----:B-----5:R-:W-:Y:S01]  /*5eb0*/  MOV R7, UR7 ;  /* 0x0000000700077c02 */ /* 0x020fe20008000f00 */
[----:B------:R-:W-:Y:S01]  /*5ec0*/  IMAD.U32 R6, RZ, RZ, UR6 ;  /* 0x00000006ff067e24 */ /* 0x000fe2000f8e00ff */
[----:B---3--:R-:W-:Y:S01]  /*5ed0*/  MOV R11, UR5 ;  /* 0x00000005000b7c02 */ /* 0x008fe20008000f00 */
[----:B------:R-:W-:Y:S02]  /*5ee0*/  IMAD.U32 R10, RZ, RZ, UR4 ;  /* 0x00000004ff0a7e24 */ /* 0x000fe4000f8e00ff */
[----:B------:R-:W-:Y:S07]  /*5ef0*/  LEPC R20, `(.L_x_99) ;  /* 0x000000001014794e */ /* 0x000fee0000000000 */
[----:B-1--4-:R-:W-:Y:S05]  /*5f00*/  CALL.ABS.NOINC R14 ;  /* 0x000000000e007343 */ /* 0x012fea0003c00000 */
.L_x_99:
[----:B------:R-:W-:Y:S05]  /*5f10*/  WARPSYNC.ALL ;  /* 0x0000000000007948 */ /* 0x000fea0003800000 */
[----:B------:R-:W-:Y:S01]  /*5f20*/  R2UR UR4, R51 ;  /* 0x00000000330472ca */ /* 0x000fe200000e0000 */
[--C-:B------:R-:W-:Y:S01]  /*5f30*/  HADD2.F32 R49, -RZ, R56.reuse.H0_H0 ;  /* 0x20000038ff317230 */ /* 0x100fe20000004100 */
[----:B------:R-:W-:Y:S01]  /*5f40*/  ISETP.NE.AND P0, PT, R112, RZ, PT ;  /* 0x000000ff7000720c */ /* 0x000fe20003f05270 */
[----:B------:R-:W-:Y:S01]  /*5f50*/  HADD2.F32 R50, -RZ, R56.H1_H1 ;  /* 0x30000038ff327230 */ /* 0x000fe20000004100 */
[----:B------:R-:W-:Y:S09]  /*5f60*/  BSSY.RECONVERGENT B0, `(.L_x_100) ;  /* 0x0000083000007945 */ /* 0x000ff20003800200 */
[----:B------:R-:W3:Y:S02]  /*5f70*/  LDTM.x32 R4, tmem[UR4] ;  /* 0x00000004000479ee */ /* 0x000ee400082c0000 */
[C-C-:B---3--:R-:W-:Y:S01]  /*5f80*/  FFMA R0, R47.reuse, R4, R2.reuse ;  /* 0x000000042f007223 */ /* 0x148fe20000000002 */
[C-C-:B-1----:R-:W-:Y:S01]  /*5f90*/  FFMA R3, R47.reuse, R5, R2.reuse ;  /* 0x000000052f037223 */ /* 0x142fe20000000002 */
[C-C-:B------:R-:W-:Y:S01]  /*5fa0*/  FFMA R6, R47.reuse, R6, R2.reuse ;  /* 0x000000062f067223 */ /* 0x140fe20000000002 */
        /* <DEDUP_REMOVED lines=26> */
[--C-:B------:R-:W-:Y:S02]  /*6150*/  HADD2.F32 R32, -RZ, R57.reuse.H0_H0 ;  /* 0x20000039ff207230 */ /* 0x100fe40000004100 */
[C-C-:B------:R-:W-:Y:S01]  /*6160*/  FFMA R29, R47.reuse, R33, R2.reuse ;  /* 0x000000212f1d7223 */ /* 0x140fe20000000002 */
[----:B------:R-:W-:Y:S02]  /*6170*/  HADD2.F32 R33, -RZ, R57.H1_H1 ;  /* 0x30000039ff217230 */ /* 0x000fe40000004100 */
[C-C-:B------:R-:W-:Y:S01]  /*6180*/  FFMA R34, R47.reuse, R34, R2.reuse ;  /* 0x000000222f227223 */ /* 0x140fe20000000002 */
[----:B------:R-:W-:Y:S01]  /*6190*/  FFMA R35, R47, R35, R2 ;  /* 0x000000232f237223 */ /* 0x000fe20000000002 */
[C---:B------:R-:W-:Y:S01]  /*61a0*/  FFMA R0, R48.reuse, R49, R0 ;  /* 0x0000003130007223 */ /* 0x040fe20000000000 */
[--C-:B------:R-:W-:Y:S02]  /*61b0*/  HADD2.F32 R49, -RZ, R58.reuse.H0_H0 ;  /* 0x2000003aff317230 */ /* 0x100fe40000004100 */
[C---:B------:R-:W-:Y:S01]  /*61c0*/  FFMA R3, R48.reuse, R50, R3 ;  /* 0x0000003230037223 */ /* 0x040fe20000000003 */
[C---:B------:R-:W-:Y:S01]  /*61d0*/  FFMA R6, R48.reuse, R32, R6 ;  /* 0x0000002030067223 */ /* 0x040fe20000000006 */
[----:B------:R-:W-:Y:S02]  /*61e0*/  HADD2.F32 R32, -RZ, R58.H1_H1 ;  /* 0x3000003aff207230 */ /* 0x000fe40000004100 */
[C---:B------:R-:W-:Y:S01]  /*61f0*/  FFMA R7, R48.reuse, R33, R7 ;  /* 0x0000002130077223 */ /* 0x040fe20000000007 */
[C---:B------:R-:W-:Y:S01]  /*6200*/  FFMA R4, R48.reuse, R49, R4 ;  /* 0x0000003130047223 */ /* 0x040fe20000000004 */
[----:B------:R-:W-:Y:S01]  /*6210*/  F2FP.RELU.F16.F32.PACK_AB R52, R3, R0 ;  /* 0x000000000334723e */ /* 0x000fe200000008ff */
[--C-:B------:R-:W-:Y:S02]  /*6220*/  HADD2.F32 R0, -RZ, R59.reuse.H0_H0 ;  /* 0x2000003bff007230 */ /* 0x100fe40000004100 */
[C---:B------:R-:W-:Y:S01]  /*6230*/  FFMA R5, R48.reuse, R32, R5 ;  /* 0x0000002030057223 */ /* 0x040fe20000000005 */
[----:B------:R-:W-:Y:S01]  /*6240*/  HADD2.F32 R3, -RZ, R59.H1_H1 ;  /* 0x3000003bff037230 */ /* 0x000fe20000004100 */
[----:B------:R-:W-:Y:S01]  /*6250*/  F2FP.RELU.F16.F32.PACK_AB R53, R7, R6 ;  /* 0x000000060735723e */ /* 0x000fe200000008ff */
[----:B------:R-:W-:Y:S02]  /*6260*/  HADD2.F32 R6, -RZ, R83.H1_H1 ;  /* 0x30000053ff067230 */ /* 0x000fe40000004100 */
[C---:B------:R-:W-:Y:S01]  /*6270*/  FFMA R10, R48.reuse, R0, R10 ;  /* 0x00000000300a7223 */ /* 0x040fe2000000000a */
[--C-:B------:R-:W-:Y:S02]  /*6280*/  HADD2.F32 R0, -RZ, R64.reuse.H0_H0 ;  /* 0x20000040ff007230 */ /* 0x100fe40000004100 */
[C---:B------:R-:W-:Y:S01]  /*6290*/  FFMA R11, R48.reuse, R3, R11 ;  /* 0x00000003300b7223 */ /* 0x040fe2000000000b */
[----:B------:R-:W-:Y:S01]  /*62a0*/  F2FP.RELU.F16.F32.PACK_AB R54, R5, R4 ;  /* 0x000000040536723e */ /* 0x000fe200000008ff */
[----:B------:R-:W-:Y:S02]  /*62b0*/  HADD2.F32 R3, -RZ, R64.H1_H1 ;  /* 0x30000040ff037230 */ /* 0x000fe40000004100 */
[C---:B------:R-:W-:Y:S01]  /*62c0*/  FFMA R8, R48.reuse, R0, R8 ;  /* 0x0000000030087223 */ /* 0x040fe20000000008 */
[--C-:B------:R-:W-:Y:S01]  /*62d0*/  HADD2.F32 R4, -RZ, R65.reuse.H0_H0 ;  /* 0x20000041ff047230 */ /* 0x100fe20000004100 */
[----:B------:R-:W-:Y:S01]  /*62e0*/  F2FP.RELU.F16.F32.PACK_AB R55, R11, R10 ;  /* 0x0000000a0b37723e */ /* 0x000fe200000008ff */
[----:B------:R-:W-:Y:S02]  /*62f0*/  HADD2.F32 R0, -RZ, R65.H1_H1 ;  /* 0x30000041ff007230 */ /* 0x000fe40000004100 */
[C---:B------:R-:W-:Y:S01]  /*6300*/  FFMA R9, R48.reuse, R3, R9 ;  /* 0x0000000330097223 */ /* 0x040fe20000000009 */
[--C-:B------:R-:W-:Y:S02]  /*6310*/  HADD2.F32 R3, -RZ, R66.reuse.H0_H0 ;  /* 0x20000042ff037230 */ /* 0x100fe40000004100 */
[C---:B------:R-:W-:Y:S01]  /*6320*/  FFMA R14, R48.reuse, R4, R14 ;  /* 0x00000004300e7223 */ /* 0x040fe2000000000e */
[----:B------:R1:W-:Y:S01]  /*6330*/  STS.128 [R63], R52 ;  /* 0x000000343f007388 */ /* 0x0003e20000000c00 */
[C---:B------:R-:W-:Y:S01]  /*6340*/  FFMA R15, R48.reuse, R0, R15 ;  /* 0x00000000300f7223 */ /* 0x040fe2000000000f */
[----:B------:R-:W-:Y:S02]  /*6350*/  HADD2.F32 R0, -RZ, R66.H1_H1 ;  /* 0x30000042ff007230 */ /* 0x000fe40000004100 */
[C---:B------:R-:W-:Y:S01]  /*6360*/  FFMA R12, R48.reuse, R3, R12 ;  /* 0x00000003300c7223 */ /* 0x040fe2000000000c */
[--C-:B------:R-:W-:Y:S01]  /*6370*/  HADD2.F32 R4, -RZ, R67.reuse.H0_H0 ;  /* 0x20000043ff047230 */ /* 0x100fe20000004100 */
[----:B------:R-:W-:Y:S01]  /*6380*/  F2FP.RELU.F16.F32.PACK_AB R8, R9, R8 ;  /* 0x000000080908723e */ /* 0x000fe200000008ff */
[--C-:B------:R-:W-:Y:S02]  /*6390*/  HADD2.F32 R3, -RZ, R72.reuse.H0_H0 ;  /* 0x20000048ff037230 */ /* 0x100fe40000004100 */
[C---:B------:R-:W-:Y:S01]  /*63a0*/  FFMA R13, R48.reuse, R0, R13 ;  /* 0x00000000300d7223 */ /* 0x040fe2000000000d */
[----:B------:R-:W-:Y:S02]  /*63b0*/  HADD2.F32 R0, -RZ, R67.H1_H1 ;  /* 0x30000043ff007230 */ /* 0x000fe40000004100 */
[C---:B------:R-:W-:Y:S01]  /*63c0*/  FFMA R18, R48.reuse, R4, R18 ;  /* 0x0000000430127223 */ /* 0x040fe20000000012 */
[----:B------:R-:W-:Y:S01]  /*63d0*/  HADD2.F32 R4, -RZ, R72.H1_H1 ;  /* 0x30000048ff047230 */ /* 0x000fe20000004100 */
[----:B------:R-:W-:Y:S01]  /*63e0*/  F2FP.RELU.F16.F32.PACK_AB R9, R15, R14 ;  /* 0x0000000e0f09723e */ /* 0x000fe200000008ff */
[----:B------:R-:W-:Y:S02]  /*63f0*/  HADD2.F32 R5, -RZ, R83.H0_H0 ;  /* 0x20000053ff057230 */ /* 0x000fe40000004100 */
[C---:B------:R-:W-:Y:S01]  /*6400*/  FFMA R19, R48.reuse, R0, R19 ;  /* 0x0000000030137223 */ /* 0x040fe20000000013 */
[--C-:B------:R-:W-:Y:S02]  /*6410*/  HADD2.F32 R0, -RZ, R73.reuse.H0_H0 ;  /* 0x20000049ff007230 */ /* 0x100fe40000004100 */
[C---:B------:R-:W-:Y:S01]  /*6420*/  FFMA R16, R48.reuse, R3, R16 ;  /* 0x0000000330107223 */ /* 0x040fe20000000010 */
[C---:B------:R-:W-:Y:S01]  /*6430*/  FFMA R17, R48.reuse, R4, R17 ;  /* 0x0000000430117223 */ /* 0x040fe20000000011 */
[----:B------:R-:W-:Y:S01]  /*6440*/  HADD2.F32 R3, -RZ, R73.H1_H1 ;  /* 0x30000049ff037230 */ /* 0x000fe20000004100 */
[----:B------:R-:W-:Y:S01]  /*6450*/  F2FP.RELU.F16.F32.PACK_AB R10, R13, R12 ;  /* 0x0000000c0d0a723e */ /* 0x000fe200000008ff */
[C---:B------:R-:W-:Y:S01]  /*6460*/  FFMA R22, R48.reuse, R0, R22 ;  /* 0x0000000030167223 */ /* 0x040fe20000000016 */
[--C-:B------:R-:W-:Y:S01]  /*6470*/  HADD2.F32 R0, -RZ, R74.reuse.H0_H0 ;  /* 0x2000004aff007230 */ /* 0x100fe20000004100 */
[----:B------:R-:W-:Y:S01]  /*6480*/  F2FP.RELU.F16.F32.PACK_AB R11, R19, R18 ;  /* 0x00000012130b723e */ /* 0x000fe200000008ff */
[C---:B------:R-:W-:Y:S01]  /*6490*/  FFMA R23, R48.reuse, R3, R23 ;  /* 0x0000000330177223 */ /* 0x040fe20000000017 */
[----:B------:R-:W-:Y:S01]  /*64a0*/  HADD2.F32 R3, -RZ, R74.H1_H1 ;  /* 0x3000004aff037230 */ /* 0x000fe20000004100 */
[----:B------:R-:W-:Y:S01]  /*64b0*/  F2FP.RELU.F16.F32.PACK_AB R16, R17, R16 ;  /* 0x000000101110723e */ /* 0x000fe200000008ff */
[C---:B------:R-:W-:Y:S01]  /*64c0*/  FFMA R20, R48.reuse, R0, R20 ;  /* 0x0000000030147223 */ /* 0x040fe20000000014 */
[----:B------:R1:W-:Y:S01]  /*64d0*/  STS.128 [R62+0x10], R8 ;  /* 0x000010083e007388 */ /* 0x0003e20000000c00 */
[--C-:B------:R-:W-:Y:S02]  /*64e0*/  HADD2.F32 R4, -RZ, R75.reuse.H0_H0 ;  /* 0x2000004bff047230 */ /* 0x100fe40000004100 */
[C---:B------:R-:W-:Y:S01]  /*64f0*/  FFMA R21, R48.reuse, R3, R21 ;  /* 0x0000000330157223 */ /* 0x040fe20000000015 */
[----:B------:R-:W-:Y:S01]  /*6500*/  HADD2.F32 R0, -RZ, R75.H1_H1 ;  /* 0x3000004bff007230 */ /* 0x000fe20000004100 */
[----:B------:R-:W-:Y:S01]  /*6510*/  F2FP.RELU.F16.F32.PACK_AB R17, R23, R22 ;  /* 0x000000161711723e */ /* 0x000fe200000008ff */
[--C-:B------:R-:W-:Y:S02]  /*6520*/  HADD2.F32 R3, -RZ, R80.reuse.H0_H0 ;  /* 0x20000050ff037230 */ /* 0x100fe40000004100 */
[C---:B------:R-:W-:Y:S01]  /*6530*/  FFMA R26, R48.reuse, R4, R26 ;  /* 0x00000004301a7223 */ /* 0x040fe2000000001a */
[--C-:B------:R-:W-:Y:S02]  /*6540*/  HADD2.F32 R4, -RZ, R81.reuse.H0_H0 ;  /* 0x20000051ff047230 */ /* 0x100fe40000004100 */
[C---:B------:R-:W-:Y:S01]  /*6550*/  FFMA R27, R48.reuse, R0, R27 ;  /* 0x00000000301b7223 */ /* 0x040fe2000000001b */
[----:B------:R-:W-:Y:S02]  /*6560*/  HADD2.F32 R0, -RZ, R80.H1_H1 ;  /* 0x30000050ff007230 */ /* 0x000fe40000004100 */
[C---:B------:R-:W-:Y:S01]  /*6570*/  FFMA R24, R48.reuse, R3, R24 ;  /* 0x0000000330187223 */ /* 0x040fe20000000018 */
[--C-:B------:R-:W-:Y:S01]  /*6580*/  HADD2.F32 R3, -RZ, R82.reuse.H0_H0 ;  /* 0x20000052ff037230 */ /* 0x100fe20000004100 */
[----:B------:R-:W-:Y:S01]  /*6590*/  F2FP.RELU.F16.F32.PACK_AB R18, R21, R20 ;  /* 0x000000141512723e */ /* 0x000fe200000008ff */
[C---:B------:R-:W-:Y:S01]  /*65a0*/  FFMA R25, R48.reuse, R0, R25 ;  /* 0x0000000030197223 */ /* 0x040fe20000000019 */
[----:B------:R-:W-:Y:S02]  /*65b0*/  HADD2.F32 R0, -RZ, R81.H1_H1 ;  /* 0x30000051ff007230 */ /* 0x000fe40000004100 */
[C---:B------:R-:W-:Y:S01]  /*65c0*/  FFMA R30, R48.reuse, R4, R30 ;  /* 0x00000004301e7223 */ /* 0x040fe2000000001e */
[----:B------:R-:W-:Y:S01]  /*65d0*/  HADD2.F32 R4, -RZ, R82.H1_H1 ;  /* 0x30000052ff047230 */ /* 0x000fe20000004100 */
[----:B------:R-:W-:Y:S01]  /*65e0*/  F2FP.RELU.F16.F32.PACK_AB R19, R27, R26 ;  /* 0x0000001a1b13723e */ /* 0x000fe200000008ff */
[C---:B------:R-:W-:Y:S01]  /*65f0*/  FFMA R31, R48.reuse, R0, R31 ;  /* 0x00000000301f7223 */ /* 0x040fe2000000001f */
[C---:B------:R-:W-:Y:S02]  /*6600*/  FFMA R28, R48.reuse, R3, R28 ;  /* 0x00000003301c7223 */ /* 0x040fe4000000001c */
[C---:B------:R-:W-:Y:S01]  /*6610*/  FFMA R29, R48.reuse, R4, R29 ;  /* 0x00000004301d7223 */ /* 0x040fe2000000001d */
[----:B------:R1:W-:Y:S01]  /*6620*/  STS.128 [R61+0x20], R16 ;  /* 0x000020103d007388 */ /* 0x0003e20000000c00 */
[C---:B------:R-:W-:Y:S01]  /*6630*/  FFMA R34, R48.reuse, R5, R34 ;  /* 0x0000000530227223 */ /* 0x040fe20000000022 */
[----:B------:R-:W-:Y:S01]  /*6640*/  FFMA R35, R48, R6, R35 ;  /* 0x0000000630237223 */ /* 0x000fe20000000023 */
[----:B------:R-:W-:Y:S02]  /*6650*/  F2FP.RELU.F16.F32.PACK_AB R24, R25, R24 ;  /* 0x000000181918723e */ /* 0x000fe400000008ff */
[----:B------:R-:W-:Y:S02]  /*6660*/  F2FP.RELU.F16.F32.PACK_AB R25, R31, R30 ;  /* 0x0000001e1f19723e */ /* 0x000fe400000008ff */
[----:B------:R-:W-:Y:S02]  /*6670*/  F2FP.RELU.F16.F32.PACK_AB R26, R29, R28 ;  /* 0x0000001c1d1a723e */ /* 0x000fe400000008ff */
[----:B------:R-:W-:Y:S05]  /*6680*/  F2FP.RELU.F16.F32.PACK_AB R27, R35, R34 ;  /* 0x00000022231b723e */ /* 0x000fea00000008ff */
[----:B------:R1:W-:Y:S01]  /*6690*/  STS.128 [R60+0x10], R24 ;  /* 0x000010183c007388 */ /* 0x0003e20000000c00 */
[----:B------:R-:W-:Y:S01]  /*66a0*/  @!PT LDS RZ, [RZ] ;  /* 0x00000000fffff984 */ /* 0x000fe20000000800 */
[----:B------:R-:W-:Y:S01]  /*66b0*/  @!PT LDS RZ, [RZ] ;  /* 0x00000000fffff984 */ /* 0x000fe20000000800 */
[----:B------:R-:W-:Y:S01]  /*66c0*/  @!PT LDS RZ, [RZ] ;  /* 0x00000000fffff984 */ /* 0x000fe20000000800 */
[----:B------:R-:W-:Y:S01]  /*66d0*/  @!PT LDS RZ, [RZ] ;  /* 0x00000000fffff984 */ /* 0x000fe20000000800 */
[----:B------:R2:W-:Y:S07]  /*66e0*/  MEMBAR.ALL.CTA ;  /* 0x0000000000007992 */ /* 0x0005ee0000008000 */
[----:B--2---:R-:W2:Y:S02]  /*66f0*/  FENCE.VIEW.ASYNC.S ;  /* 0x00000000000073c6 */ /* 0x004ea40000000000 */
[----:B--2---:R-:W-:Y:S06]  /*6700*/  BAR.SYNC.DEFER_BLOCKING 0x1, 0x80 ;  /* 0x0042000000007b1d */ /* 0x004fec0000010000 */
[----:B------:R-:W-:Y:S05]  /*6710*/  @P0 BRA `(.L_x_101) ;  /* 0x00000000001c0947 */ /* 0x000fea0003800000 */
[----:B------:R-:W-:Y:S01]  /*6720*/  R2UR UR4, R68 ;  /* 0x00000000440472ca */ /* 0x000fe200000e0000 */
[----:B------:R-:W-:Y:S01]  /*6730*/  UIADD3 UR6, UP0, UPT, UR54, 0x680, URZ ;  /* 0x0000068036067890 */ /* 0x000fe2000ff1e0ff */
[----:B------:R-:W-:Y:S03]  /*6740*/  UMOV UR43, UR36 ;  /* 0x00000024002b7c82 */ /* 0x000fe60008000000 */
[----:B------:R-:W-:Y:S08]  /*6750*/  UIADD3.X UR7, UPT, UPT, URZ, UR55, URZ, UP0, !UPT ;  /* 0x00000037ff077290 */ /* 0x000ff000087fe4ff */
[----:B------:R-:W-:Y:S09]  /*6760*/  UIADD3 UR40, UPT, UPT, UR48, 0x200, UR4 ;  /* 0x0000020030287890 */ /* 0x000ff2000fffe004 */
[----:B------:R2:W-:Y:S02]  /*6770*/  UTMASTG.3D [UR40], [UR6] ;  /* 0x00000028060073b5 */ /* 0x0005e40008010000 */
[----:B--2---:R0:W-:Y:S02]  /*6780*/  UTMACMDFLUSH ;  /* 0x00000000000079b7 */ /* 0x0041e40000000000 */
.L_x_101:
[----:B------:R-:W-:Y:S05]  /*6790*/  BSYNC.RECONVERGENT B0 ;  /* 0x0000000000007941 */ /* 0x000fea0003800200 */
.L_x_100:
[----:B------:R-:W-:Y:S01]  /*67a0*/  UIADD3 UR40, UPT, UPT, UR56, 0x1, URZ ;  /* 0x0000000138287890 */ /* 0x000fe2000fffe0ff */
[----:B------:R-:W-:Y:S03]  /*67b0*/  BSSY.RECONVERGENT B0, `(.L_x_102) ;  /* 0x0000005000007945 */ /* 0x000fe60003800200 */
[----:B------:R-:W-:Y:S04]  /*67c0*/  UISETP.NE.AND UP0, UPT, UR40, 0x3, UPT ;  /* 0x000000032800788c */ /* 0x000fe8000bf05270 */
[----:B------:R-:W-:Y:S01]  /*67d0*/  USEL UR43, UR40, URZ, UP0 ;  /* 0x000000ff282b7287 */ /* 0x000fe20008000000 */
[----:B------:R-:W-:Y:S11]  /*67e0*/  @P0 BRA `(.L_x_103) ;  /* 0x0000000000040947 */ /* 0x000ff60003800000 */
[----:B------:R-:W-:Y:S04]  /*67f0*/  DEPBAR.LE SB0, 0x1 ;  /* 0x000080400000791a */ /* 0x000fe80000000000 */
.L_x_103:
[----:B------:R-:W-:Y:S05]  /*6800*/  BSYNC.RECONVERGENT B0 ;  /* 0x0000000000007941 */ /* 0x000fea0003800200 */
.L_x_102:
[----:B------:R-:W-:Y:S01]  /*6810*/  BAR.SYNC.DEFER_BLOCKING 0x1, 0x80 ;  /* 0x0042000000007b1d */ /* 0x000fe20000010000 */
[----:B------:R-:W-:Y:S01]  /*6820*/  ISETP.NE.AND P1, PT, R115, RZ, PT ;  /* 0x000000ff7300720c */ /* 0x000fe20003f25270 */
[----:B------:R-:W-:Y:S01]  /*6830*/  UISETP.NE.AND UP0, UPT, UR51, URZ, UPT ;  /* 0x000000ff3300728c */ /* 0x000fe2000bf05270 */
[----:B------:R-:W-:Y:S11]  /*6840*/  LEA R3, R70, UR48, 0x3 ;  /* 0x0000003046037c11 */ /* 0x000ff6000f8e18ff */
[----:B------:R-:W-:Y:S01]  /*6850*/  @!P1 SHF.L.U32 R4, R76, 0x1f, RZ ;  /* 0x0000001f4c049819 */ /* 0x000fe200000006ff */
[----:B------:R-:W-:Y:S06]  /*6860*/  BRA.U !UP0, `(.L_x_104) ;  /* 0x0000000108247547 */ /* 0x000fec000b800000 */
[----:B------:R-:W-:Y:S01]  /*6870*/  IMAD.U32 R5, RZ, RZ, UR50 ;  /* 0x00000032ff057e24 */ /* 0x000fe2000f8e00ff */
[----:B------:R-:W-:Y:S01]  /*6880*/  MOV R0, UR37 ;  /* 0x0000002500007c02 */ /* 0x000fe20008000f00 */
[----:B------:R-:W-:Y:S03]  /*6890*/  UIADD3 UR50, UPT, UPT, UR50, 0x1, URZ ;  /* 0x0000000132327890 */ /* 0x000fe6000fffe0ff */
[----:B------:R-:W-:Y:S01]  /*68a0*/  @!P1 LEA R5, R5, UR48, 0x3 ;  /* 0x0000003005059c11 */ /* 0x000fe2000f8e18ff */
[----:B------:R-:W-:Y:S04]  /*68b0*/  UISETP.NE.AND UP0, UPT, UR50, 0x3, UPT ;  /* 0x000000033200788c */ /* 0x000fe8000bf05270 */
[----:B------:R-:W-:Y:S01]  /*68c0*/  @!P1 VIADD R5, R5, 0x98 ;  /* 0x0000009805059836 */ /* 0x000fe20000000000 */
[----:B------:R-:W-:Y:S04]  /*68d0*/  USEL UR50, UR50, URZ, UP0 ;  /* 0x000000ff32327287 */ /* 0x000fe80008000000 */
[----:B------:R-:W-:Y:S04]  /*68e0*/  @!P1 PRMT R0, R0, 0x654, R5 ;  /* 0x0000065400009816 */ /* 0x000fe80000000005 */
[----:B------:R2:W-:Y:S04]  /*68f0*/  @!P1 SYNCS.ARRIVE.TRANS64.RED.A1T0 RZ, [R0+URZ], RZ ;  /* 0x000000ff00ff99a7 */ /* 0x0005e800081004ff */
.L_x_104:
[----:B------:R-:W3:Y:S01]  /*6900*/  @!P1 SYNCS.PHASECHK.TRANS64.TRYWAIT P0, [R3+URZ+0x80], R4 ;  /* 0x00008004030095a7 */ /* 0x000ee200080011ff */
[----:B------:R-:W-:Y:S01]  /*6910*/  BSSY B1, `(.L_x_105) ;  /* 0x0000015000017945 */ /* 0x000fe20003800000 */
[----:B---3--:R-:W-:Y:S03]  /*6920*/  @!P1 SEL R71, RZ, 0x1, !P0 ;  /* 0x00000001ff479807 */ /* 0x008fe60004000000 */
[----:B------:R-:W-:Y:S05]  /*6930*/  @P1 BRA `(.L_x_106) ;  /* 0x0000000000481947 */ /* 0x000fea0003800000 */
[----:B------:R-:W-:Y:S01]  /*6940*/  ISETP.NE.AND P1, PT, R77, RZ, PT ;  /* 0x000000ff4d00720c */ /* 0x000fe20003f25270 */
[----:B------:R-:W-:Y:S01]  /*6950*/  BSSY B0, `(.L_x_107) ;  /* 0x000000a000007945 */ /* 0x000fe20003800000 */
[----:B------:R-:W-:Y:S11]  /*6960*/  ISETP.NE.AND P0, PT, R71, RZ, PT ;  /* 0x000000ff4700720c */ /* 0x000ff60003f05270 */
[----:B------:R-:W-:Y:S04]  /*6970*/  @P1 IMAD R70, R70, 0x2000, R111 ;  /* 0x0000200046461824 */ /* 0x000fe800078e026f */
[----:B------:R-:W-:Y:S01]  /*6980*/  @P1 IMAD.IADD R5, R118, 0x1, R70 ;  /* 0x0000000176051824 */ /* 0x000fe200078e0246 */
[----:B------:R-:W-:Y:S03]  /*6990*/  @P1 IADD3 R4, PT, PT, R117, R70, RZ ;  /* 0x0000004675041210 */ /* 0x000fe60007ffe0ff */
[----:B--2---:R-:W-:Y:S01]  /*69a0*/  @P1 IMAD.IADD R0, R109, 0x1, R5 ;  /* 0x000000016d001824 */ /* 0x004fe200078e0205 */
[----:B------:R-:W-:Y:S06]  /*69b0*/  @P0 BRA `(.L_x_108) ;  /* 0x00000000000c0947 */ /* 0x000fec0003800000 */
[----:B------:R-:W-:Y:S04]  /*69c0*/  SHF.L.U32 R76, R76, 0x1f, RZ ;  /* 0x0000001f4c4c7819 */ /* 0x000fe800000006ff */
[----:B------:R-:W2:Y:S02]  /*69d0*/  SYNCS.PHASECHK.TRANS64.TRYWAIT P0, [R3+URZ+0x80], R76 ;  /* 0x0000804c030075a7 */ /* 0x000ea400080011ff */
[----:B--2---:R-:W-:Y:S05]  /*69e0*/  @!P0 BRA `(.L_x_109) ;  /* 0x0000001800908947 */ /* 0x004fea0003800000 */
.L_x_108:
[----:B------:R-:W-:Y:S05]  /*69f0*/  BSYNC B0 ;  /* 0x0000000000007941 */ /* 0x000fea0003800000 */
.L_x_107:
[----:B------:R-:W-:Y:S11]  /*6a00*/  ISETP.NE.AND P0, PT, R77, RZ, PT ;  /* 0x000000ff4d00720c */ /* 0x000ff60003f05270 */
[----:B------:R-:W-:Y:S02]  /*6a10*/  @!UPT UIADD3 URZ, UPT, UPT, URZ, URZ, URZ ;  /* 0x000000fffffff290 */ /* 0x000fe4000fffe0ff */
[----:B------:R3:W1:Y:S04]  /*6a20*/  @P0 LDS.128 R56, [R70] ;  /* 0x0000000046380984 */ /* 0x0006680000000c00 */
[----:B------:R3:W1:Y:S04]  /*6a30*/  @P0 LDS.128 R72, [R4+0x20] ;  /* 0x0000200004480984 */ /* 0x0006680000000c00 */
[----:B------:R3:W1:Y:S04]  /*6a40*/  @P0 LDS.128 R64, [R5+0x10] ;  /* 0x0000100005400984 */ /* 0x0006680000000c00 */
[----:B------:R3:W1:Y:S02]  /*6a50*/  @P0 LDS.128 R80, [R0+0x10] ;  /* 0x0000100000500984 */ /* 0x0006640000000c00 */
.L_x_106:
[----:B------:R-:W-:Y:S05]  /*6a60*/  BSYNC B1 ;  /* 0x0000000000017941 */ /* 0x000fea0003800000 */
.L_x_105:
[----:B--23--:R-:W-:Y:S05]  /*6a70*/  VIADD R0, R51, 0x20 ;  /* 0x0000002033007836 */ /* 0x00cfea0000000000 */
[----:B------:R-:W-:Y:S04]  /*6a80*/  SHF.R.U32.HI R0, RZ, 0x15, R0 ;  /* 0x00000015ff007819 */ /* 0x000fe80000011600 */
[----:B------:R-:W-:Y:S11]  /*6a90*/  LOP3.LUT P0, RZ, R0, 0x3, R103, 0x48, !PT ;  /* 0x0000000300ff7812 */ /* 0x000ff60007804867 */
[----:B------:R-:W-:Y:S02]  /*6aa0*/  @!UPT UIADD3 URZ, UPT, UPT, URZ, URZ, URZ ;  /* 0x000000fffffff290 */ /* 0x000fe4000fffe0ff */
[----:B------:R-:W-:Y:S05]  /*6ab0*/  @!P0 BRA `(.L_x_110) ;  /* 0x0000000000408947 */ /* 0x000fea0003800000 */
[----:B------:R-:W2:Y:S01]  /*6ac0*/  LDCU.64 UR8, c[0x4][0x70] ;  /* 0x01000e00ff0877ac */ /* 0x000ea20008000a00 */
[----:B------:R-:W-:Y:S01]  /*6ad0*/  MOV R15, 0x0 ;  /* 0x00000000000f7802 */ /* 0x000fe20000000f00 */
[----:B------:R-:W-:Y:S02]  /*6ae0*/  HFMA2 R12, -RZ, RZ, 0, 5.9604644775390625e-08 ;  /* 0x00000001ff0c7431 */ /* 0x000fe400000001ff */
[----:B-1----:R-:W-:Y:S02]  /*6af0*/  IMAD.MOV.U32 R8, RZ, RZ, 0x192 ;  /* 0x00000192ff087424 */ /* 0x002fe400078e00ff */
[----:B------:R-:W-:Y:S01]  /*6b00*/  IMAD.MOV.U32 R13, RZ, RZ, RZ ;  /* 0x000000ffff0d7224 */ /* 0x000fe200078e00ff */
[----:B------:R-:W1:Y:S01]  /*6b10*/  LDCU.64 UR6, c[0x4][0x78] ;  /* 0x01000f00ff0677ac */ /* 0x000e620008000a00 */
[----:B------:R-:W3:Y:S01]  /*6b20*/  LDC.64 R14, c[0x4][R15] ;  /* 0x010000000f0e7b82 */ /* 0x000ee20000000a00 */
[----:B------:R-:W5:Y:S01]  /*6b30*/  LDCU.64 UR4, c[0x4][0x10] ;  /* 0x01000200ff0477ac */ /* 0x000f620008000a00 */
[----:B--2---:R-:W-:Y:S01]  /*6b40*/  MOV R5, UR9 ;  /* 0x0000000900057c02 */ /* 0x004fe20008000f00 */
[----:B------:R-:W-:Y:S01]  /*6b50*/  IMAD.U32 R4, RZ, RZ, UR8 ;  /* 0x00000008ff047e24 */ /* 0x000fe2000f8e00ff */
[----:B-1----:R-:W-:Y:S01]  /*6b60*/  MOV R7, UR7 ;  /* 0x0000000700077c02 */ /* 0x002fe20008000f00 */
[----:B------:R-:W-:Y:S01]  /*6b70*/  IMAD.U32 R6, RZ, RZ, UR6 ;  /* 0x00000006ff067e24 */ /* 0x000fe2000f8e00ff */
[----:B-----5:R-:W-:Y:S01]  /*6b80*/  MOV R11, UR5 ;  /* 0x00000005000b7c02 */ /* 0x020fe20008000f00 */
[----:B------:R-:W-:Y:S02]  /*6b90*/  IMAD.U32 R10, RZ, RZ, UR4 ;  /* 0x00000004ff0a7e24 */ /* 0x000fe4000f8e00ff */
[----:B------:R-:W-:Y:S07]  /*6ba0*/  LEPC R20, `(.L_x_110) ;  /* 0x000000001014794e */ /* 0x000fee0000000000 */
[----:B---34-:R-:W-:Y:S05]  /*6bb0*/  CALL.ABS.NOINC R14 ;  /* 0x000000000e007343 */ /* 0x018fea0003c00000 */
.L_x_110:
[----:B------:R-:W-:Y:S01]  /*6bc0*/  ISETP.NE.AND P0, PT, R112, RZ, PT ;  /* 0x000000ff7000720c */ /* 0x000fe20003f05270 */
[----:B------:R-:W-:Y:S05]  /*6bd0*/  WARPSYNC.ALL ;  /* 0x0000000000007948 */ /* 0x000fea0003800000 */
[----:B------:R-:W-:Y:S01]  /*6be0*/  R2UR UR4, R51 ;  /* 0x00000000330472ca */ /* 0x000fe200000e0000 */
[--C-:B-1----:R-:W-:Y:S01]  /*6bf0*/  HADD2.F32 R49, -RZ, R56.reuse.H0_H0 ;  /* 0x20000038ff317230 */ /* 0x102fe20000004100 */
[----:B------:R-:W-:Y:S01]  /*6c00*/  R2UR UR5, R69 ;  /* 0x00000000450572ca */ /* 0x000fe200000e0000 */
[----:B------:R-:W-:Y:S01]  /*6c10*/  HADD2.F32 R50, -RZ, R56.H1_H1 ;  /* 0x30000038ff327230 */ /* 0x000fe20000004100 */
[----:B------:R-:W-:Y:S01]  /*6c20*/  USHF.L.U32 UR8, UR43, 0xd, URZ ;  /* 0x0000000d2b087899 */ /* 0x000fe200080006ff */
[--C-:B------:R-:W-:Y:S01]  /*6c30*/  HADD2.F32 R51, -RZ, R57.reuse.H0_H0 ;  /* 0x20000039ff337230 */ /* 0x100fe20000004100 */
[----:B------:R-:W-:Y:S01]  /*6c40*/  BSSY.RECONVERGENT B0, `(.L_x_111) ;  /* 0x000008b000007945 */ /* 0x000fe20003800200 */
[----:B------:R-:W-:Y:S02]  /*6c50*/  HADD2.F32 R52, -RZ, R57.H1_H1 ;  /* 0x30000039ff347230 */ /* 0x000fe40000004100 */
[--C-:B------:R-:W-:Y:S02]  /*6c60*/  HADD2.F32 R53, -RZ, R58.reuse.H0_H0 ;  /* 0x2000003aff357230 */ /* 0x100fe40000004100 */
[----:B------:R-:W-:Y:S02]  /*6c70*/  HADD2.F32 R54, -RZ, R58.H1_H1 ;  /* 0x3000003aff367230 */ /* 0x000fe40000004100 */
[----:B------:R-:W1:Y:S01]  /*6c80*/  LDTM.x32 R4, tmem[UR4+0x20] ;  /* 0x00002004000479ee */ /* 0x000e6200082c0000 */
[----:B------:R-:W-:Y:S01]  /*6c90*/  NOP ;  /* 0x0000000000007918 */ /* 0x000fe20000000000 */
[----:B------:R-:W-:Y:S01]  /*6ca0*/  UIADD3 UR5, UPT, UPT, UR5, 0x100, URZ ;  /* 0x0000010005057890 */ /* 0x000fe2000fffe0ff */
[--C-:B------:R-:W-:Y:S02]  /*6cb0*/  HADD2.F32 R55, -RZ, R59.reuse.H0_H0 ;  /* 0x2000003bff377230 */ /* 0x100fe40000004100 */
[----:B------:R-:W-:Y:S01]  /*6cc0*/  HADD2.F32 R56, -RZ, R59.H1_H1 ;  /* 0x3000003bff387230 */ /* 0x000fe20000004100 */
[----:B------:R-:W-:Y:S01]  /*6cd0*/  UPRMT UR5, UR37, 0x654, UR5 ;  /* 0x0000065425057896 */ /* 0x000fe20008000005 */
[--C-:B------:R-:W-:Y:S02]  /*6ce0*/  HADD2.F32 R57, -RZ, R64.reuse.H0_H0 ;  /* 0x20000040ff397230 */ /* 0x100fe40000004100 */
[----:B------:R-:W-:Y:S02]  /*6cf0*/  HADD2.F32 R58, -RZ, R64.H1_H1 ;  /* 0x30000040ff3a7230 */ /* 0x000fe40000004100 */
[--C-:B------:R-:W-:Y:S02]  /*6d00*/  HADD2.F32 R59, -RZ, R65.reuse.H0_H0 ;  /* 0x20000041ff3b7230 */ /* 0x100fe40000004100 */
[----:B----4-:R-:W-:Y:S02]  /*6d10*/  HADD2.F32 R60, -RZ, R65.H1_H1 ;  /* 0x30000041ff3c7230 */ /* 0x010fe40000004100 */
[----:B-1----:R-:W-:Y:S01]  /*6d20*/  SYNCS.ARRIVE.TRANS64.RED.A1T0 RZ, [UR5], RZ ;  /* 0x000000ffffff79a7 */ /* 0x002fe20008100405 */
[--C-:B------:R-:W-:Y:S02]  /*6d30*/  HADD2.F32 R61, -RZ, R66.reuse.H0_H0 ;  /* 0x20000042ff3d7230 */ /* 0x100fe40000004100 */
[----:B------:R-:W-:Y:S02]  /*6d40*/  HADD2.F32 R62, -RZ, R66.H1_H1 ;  /* 0x30000042ff3e7230 */ /* 0x000fe40000004100 */
[--C-:B------:R-:W-:Y:S02]  /*6d50*/  HADD2.F32 R63, -RZ, R67.reuse.H0_H0 ;  /* 0x20000043ff3f7230 */ /* 0x100fe40000004100 */
[----:B------:R-:W-:Y:S02]  /*6d60*/  HADD2.F32 R64, -RZ, R67.H1_H1 ;  /* 0x30000043ff407230 */ /* 0x000fe40000004100 */
        /* <DEDUP_REMOVED lines=31> */
[----:B------:R-:W-:Y:S01]  /*6f60*/  FFMA R2, R47, R35, R2 ;  /* 0x000000232f027223 */ /* 0x000fe20000000002 */
[C---:B------:R-:W-:Y:S01]  /*6f70*/  FFMA R4, R48.reuse, R49, R4 ;  /* 0x0000003130047223 */ /* 0x040fe20000000004 */
        /* <DEDUP_REMOVED lines=9> */
[----:B------:R-:W-:Y:S01]  /*7010*/  F2FP.RELU.F16.F32.PACK_AB R4, R5, R4 ;  /* 0x000000040504723e */ /* 0x000fe200000008ff */
[C---:B------:R-:W-:Y:S01]  /*7020*/  FFMA R14, R48.reuse, R59, R14 ;  /* 0x0000003b300e7223 */ /* 0x040fe2000000000e */
[----:B------:R-:W-:Y:S01]  /*7030*/  F2FP.RELU.F16.F32.PACK_AB R5, R7, R6 ;  /* 0x000000060705723e */ /* 0x000fe200000008ff */
[C---:B------:R-:W-:Y:S01]  /*7040*/  FFMA R15, R48.reuse, R60, R15 ;  /* 0x0000003c300f7223 */ /* 0x040fe2000000000f */
[--C-:B------:R-:W-:Y:S01]  /*7050*/  HADD2.F32 R65, -RZ, R72.reuse.H0_H0 ;  /* 0x20000048ff417230 */ /* 0x100fe20000004100 */
[----:B------:R-:W-:Y:S01]  /*7060*/  F2FP.RELU.F16.F32.PACK_AB R6, R9, R8 ;  /* 0x000000080906723e */ /* 0x000fe200000008ff */
[C---:B------:R-:W-:Y:S01]  /*7070*/  FFMA R12, R48.reuse, R61, R12 ;  /* 0x0000003d300c7223 */ /* 0x040fe2000000000c */
[----:B------:R-:W-:Y:S01]  /*7080*/  F2FP.RELU.F16.F32.PACK_AB R7, R3, R0 ;  /* 0x000000000307723e */ /* 0x000fe200000008ff */
[----:B------:R-:W-:Y:S02]  /*7090*/  HADD2.F32 R66, -RZ, R72.H1_H1 ;  /* 0x30000048ff427230 */ /* 0x000fe40000004100 */
[C---:B------:R-:W-:Y:S01]  /*70a0*/  FFMA R13, R48.reuse, R62, R13 ;  /* 0x0000003e300d7223 */ /* 0x040fe2000000000d */
[--C-:B------:R-:W-:Y:S02]  /*70b0*/  HADD2.F32 R67, -RZ, R73.reuse.H0_H0 ;  /* 0x20000049ff437230 */ /* 0x100fe40000004100 */
[C---:B------:R-:W-:Y:S01]  /*70c0*/  FFMA R18, R48.reuse, R63, R18 ;  /* 0x0000003f30127223 */ /* 0x040fe20000000012 */
[----:B------:R1:W-:Y:S01]  /*70d0*/  STS.128 [R111+UR8], R4 ;  /* 0x000000046f007988 */ /* 0x0003e20008000c08 */
[----:B------:R-:W-:Y:S02]  /*70e0*/  HADD2.F32 R68, -RZ, R73.H1_H1 ;  /* 0x30000049ff447230 */ /* 0x000fe40000004100 */
[C---:B------:R-:W-:Y:S01]  /*70f0*/  FFMA R19, R48.reuse, R64, R19 ;  /* 0x0000004030137223 */ /* 0x040fe20000000013 */
[--C-:B------:R-:W-:Y:S01]  /*7100*/  HADD2.F32 R69, -RZ, R74.reuse.H0_H0 ;  /* 0x2000004aff457230 */ /* 0x100fe20000004100 */
[----:B------:R-:W-:Y:S01]  /*7110*/  IADD3 R32, PT, PT, R111, UR8, RZ ;  /* 0x000000086f207c10 */ /* 0x000fe2000fffe0ff */
[C---:B------:R-:W-:Y:S01]  /*7120*/  FFMA R16, R48.reuse, R65, R16 ;  /* 0x0000004130107223 */ /* 0x040fe20000000010 */
[----:B------:R-:W-:Y:S02]  /*7130*/  HADD2.F32 R70, -RZ, R74.H1_H1 ;  /* 0x3000004aff467230 */ /* 0x000fe40000004100 */
[C---:B------:R-:W-:Y:S01]  /*7140*/  FFMA R17, R48.reuse, R66, R17 ;  /* 0x0000004230117223 */ /* 0x040fe20000000011 */
[--C-:B------:R-:W-:Y:S02]  /*7150*/  HADD2.F32 R71, -RZ, R75.reuse.H0_H0 ;  /* 0x2000004bff477230 */ /* 0x100fe40000004100 */
[C---:B------:R-:W-:Y:S01]  /*7160*/  FFMA R22, R48.reuse, R67, R22 ;  /* 0x0000004330167223 */ /* 0x040fe20000000016 */
[----:B------:R-:W-:Y:S01]  /*7170*/  HADD2.F32 R72, -RZ, R75.H1_H1 ;  /* 0x3000004bff487230 */ /* 0x000fe20000004100 */
[----:B------:R-:W-:Y:S01]  /*7180*/  F2FP.RELU.F16.F32.PACK_AB R8, R11, R10 ;  /* 0x0000000a0b08723e */ /* 0x000fe200000008ff */
[----:B------:R-:W-:Y:S01]  /*7190*/  FFMA R23, R48, R68, R23 ;  /* 0x0000004430177223 */ /* 0x000fe20000000017 */
[--C-:B------:R-:W-:Y:S01]  /*71a0*/  HADD2.F32 R73, -RZ, R80.reuse.H0_H0 ;  /* 0x20000050ff497230 */ /* 0x100fe20000004100 */
[----:B------:R-:W-:Y:S01]  /*71b0*/  IADD3 R118, PT, PT, R118, R32, RZ ;  /* 0x0000002076767210 */ /* 0x000fe20007ffe0ff */
[C---:B------:R-:W-:Y:S01]  /*71c0*/  FFMA R20, R48.reuse, R69, R20 ;  /* 0x0000004530147223 */ /* 0x040fe20000000014 */
[----:B------:R-:W-:Y:S01]  /*71d0*/  F2FP.RELU.F16.F32.PACK_AB R9, R15, R14 ;  /* 0x0000000e0f09723e */ /* 0x000fe200000008ff */
[----:B------:R-:W-:Y:S01]  /*71e0*/  HADD2.F32 R74, -RZ, R80.H1_H1 ;  /* 0x30000050ff4a7230 */ /* 0x000fe20000004100 */
[----:B------:R-:W-:Y:S01]  /*71f0*/  F2FP.RELU.F16.F32.PACK_AB R10, R13, R12 ;  /* 0x0000000c0d0a723e */ /* 0x000fe200000008ff */
[C---:B------:R-:W-:Y:S01]  /*7200*/  FFMA R21, R48.reuse, R70, R21 ;  /* 0x0000004630157223 */ /* 0x040fe20000000015 */
[----:B------:R-:W-:Y:S01]  /*7210*/  F2FP.RELU.F16.F32.PACK_AB R11, R19, R18 ;  /* 0x00000012130b723e */ /* 0x000fe200000008ff */
[--C-:B------:R-:W-:Y:S02]  /*7220*/  HADD2.F32 R75, -RZ, R81.reuse.H0_H0 ;  /* 0x20000051ff4b7230 */ /* 0x100fe40000004100 */
[C---:B------:R-:W-:Y:S01]  /*7230*/  FFMA R26, R48.reuse, R71, R26 ;  /* 0x00000047301a7223 */ /* 0x040fe2000000001a */
[----:B------:R-:W-:Y:S02]  /*7240*/  HADD2.F32 R76, -RZ, R81.H1_H1 ;  /* 0x30000051ff4c7230 */ /* 0x000fe40000004100 */
[C---:B------:R-:W-:Y:S01]  /*7250*/  FFMA R27, R48.reuse, R72, R27 ;  /* 0x00000048301b7223 */ /* 0x040fe2000000001b */
[----:B------:R1:W-:Y:S01]  /*7260*/  STS.128 [R118+0x10], R8 ;  /* 0x0000100876007388 */ /* 0x0003e20000000c00 */
[--C-:B------:R-:W-:Y:S02]  /*7270*/  HADD2.F32 R77, -RZ, R82.reuse.H0_H0 ;  /* 0x20000052ff4d7230 */ /* 0x100fe40000004100 */
[C---:B------:R-:W-:Y:S01]  /*7280*/  FFMA R24, R48.reuse, R73, R24 ;  /* 0x0000004930187223 */ /* 0x040fe20000000018 */
[----:B------:R-:W-:Y:S02]  /*7290*/  HADD2.F32 R78, -RZ, R82.H1_H1 ;  /* 0x30000052ff4e7230 */ /* 0x000fe40000004100 */
[C---:B------:R-:W-:Y:S01]  /*72a0*/  FFMA R25, R48.reuse, R74, R25 ;  /* 0x0000004a30197223 */ /* 0x040fe20000000019 */
[--C-:B------:R-:W-:Y:S02]  /*72b0*/  HADD2.F32 R79, -RZ, R83.reuse.H0_H0 ;  /* 0x20000053ff4f7230 */ /* 0x100fe40000004100 */
[C---:B------:R-:W-:Y:S01]  /*72c0*/  FFMA R30, R48.reuse, R75, R30 ;  /* 0x0000004b301e7223 */ /* 0x040fe2000000001e */
[----:B------:R-:W-:Y:S01]  /*72d0*/  HADD2.F32 R80, -RZ, R83.H1_H1 ;  /* 0x30000053ff507230 */ /* 0x000fe20000004100 */
[----:B------:R-:W-:Y:S01]  /*72e0*/  F2FP.RELU.F16.F32.PACK_AB R16, R17, R16 ;  /* 0x000000101110723e */ /* 0x000fe200000008ff */
[C---:B------:R-:W-:Y:S01]  /*72f0*/  FFMA R31, R48.reuse, R76, R31 ;  /* 0x0000004c301f7223 */ /* 0x040fe2000000001f */
[----:B------:R-:W-:Y:S01]  /*7300*/  IADD3 R117, PT, PT, R117, R32, RZ ;  /* 0x0000002075757210 */ /* 0x000fe20007ffe0ff */
[C---:B------:R-:W-:Y:S01]  /*7310*/  FFMA R28, R48.reuse, R77, R28 ;  /* 0x0000004d301c7223 */ /* 0x040fe2000000001c */
[----:B------:R-:W-:Y:S01]  /*7320*/  F2FP.RELU.F16.F32.PACK_AB R17, R23, R22 ;  /* 0x000000161711723e */ /* 0x000fe200000008ff */
[C---:B------:R-:W-:Y:S01]  /*7330*/  FFMA R29, R48.reuse, R78, R29 ;  /* 0x0000004e301d7223 */ /* 0x040fe2000000001d */
[----:B------:R-:W-:Y:S01]  /*7340*/  F2FP.RELU.F16.F32.PACK_AB R18, R21, R20 ;  /* 0x000000141512723e */ /* 0x000fe200000008ff */
[C---:B------:R-:W-:Y:S01]  /*7350*/  FFMA R34, R48.reuse, R79, R34 ;  /* 0x0000004f30227223 */ /* 0x040fe20000000022 */
[----:B------:R-:W-:Y:S01]  /*7360*/  F2FP.RELU.F16.F32.PACK_AB R19, R27, R26 ;  /* 0x0000001a1b13723e */ /* 0x000fe200000008ff */
[----:B------:R-:W-:Y:S01]  /*7370*/  FFMA R2, R48, R80, R2 ;  /* 0x0000005030027223 */ /* 0x000fe20000000002 */
[----:B------:R-:W-:Y:S02]  /*7380*/  F2FP.RELU.F16.F32.PACK_AB R24, R25, R24 ;  /* 0x000000181918723e */ /* 0x000fe400000008ff */
[----:B------:R-:W-:Y:S01]  /*7390*/  F2FP.RELU.F16.F32.PACK_AB R25, R31, R30 ;  /* 0x0000001e1f19723e */ /* 0x000fe200000008ff */
[----:B------:R1:W-:Y:S01]  /*73a0*/  STS.128 [R117+0x20], R16 ;  /* 0x0000201075007388 */ /* 0x0003e20000000c00 */
[----:B------:R-:W-:Y:S02]  /*73b0*/  F2FP.RELU.F16.F32.PACK_AB R26, R29, R28 ;  /* 0x0000001c1d1a723e */ /* 0x000fe400000008ff */
[----:B------:R-:W-:Y:S02]  /*73c0*/  F2FP.RELU.F16.F32.PACK_AB R27, R2, R34 ;  /* 0x00000022021b723e */ /* 0x000fe400000008ff */
[----:B------:R-:W-:Y:S05]  /*73d0*/  IADD3 R0, PT, PT, R109, R118, RZ ;  /* 0x000000766d007210 */ /* 0x000fea0007ffe0ff */
        /* <DEDUP_REMOVED lines=9> */
[----:B------:R-:W-:Y:S02]  /*7470*/  UIADD3 UR10, UP0, UPT, UR54, 0x680, URZ ;  /* 0x00000680360a7890 */ /* 0x000fe4000ff1e0ff */
[----:B------:R-:W-:Y:S02]  /*7480*/  UIADD3 UR5, UPT, UPT, UR41, 0x20, URZ ;  /* 0x0000002029057890 */ /* 0x000fe4000fffe0ff */
[----:B------:R-:W-:Y:S02]  /*7490*/  UIADD3 UR4, UPT, UPT, UR48, 0x200, UR8 ;  /* 0x0000020030047890 */ /* 0x000fe4000fffe008 */
[----:B------:R-:W-:Y:S01]  /*74a0*/  UIADD3.X UR11, UPT, UPT, URZ, UR55, URZ, UP0, !UPT ;  /* 0x00000037ff0b7290 */ /* 0x000fe200087fe4ff */
[----:B------:R-:W-:Y:S01]  /*74b0*/  UMOV UR6, UR42 ;  /* 0x0000002a00067c82 */ /* 0x000fe20008000000 */
[----:B------:R-:W-:Y:S07]  /*74c0*/  UMOV UR7, UR36 ;  /* 0x0000002400077c82 */ /* 0x000fee0008000000 */
[----:B------:R2:W-:Y:S02]  /*74d0*/  UTMASTG.3D [UR4], [UR10] ;  /* 0x000000040a0073b5 */ /* 0x0005e40008010000 */
[----:B--2---:R0:W-:Y:S02]  /*74e0*/  UTMACMDFLUSH ;  /* 0x00000000000079b7 */ /* 0x0041e40000000000 */
.L_x_112:
[----:B------:R-:W-:Y:S05]  /*74f0*/  BSYNC.RECONVERGENT B0 ;  /* 0x0000000000007941 */ /* 0x000fea0003800200 */
.L_x_111:
[----:B------:R-:W-:Y:S01]  /*7500*/  UIADD3 UR43, UPT, UPT, UR43, 0x1, URZ ;  /* 0x000000012b2b7890 */ /* 0x000fe2000fffe0ff */
[----:B------:R-:W-:Y:S03]  /*7510*/  BSSY.RECONVERGENT B0, `(.L_x_113) ;  /* 0x0000008000007945 */ /* 0x000fe60003800200 */
[----:B------:R-:W-:Y:S04]  /*7520*/  UISETP.NE.AND UP0, UPT, UR43, 0x3, UPT ;  /* 0x000000032b00788c */ /* 0x000fe8000bf05270 */
[----:B------:R-:W-:Y:S02]  /*7530*/  UISETP.EQ.XOR UP1, UPT, UR40, 0x3, !UP0 ;  /* 0x000000032800788c */ /* 0x000fe4000c722a70 */
[----:B------:R-:W-:Y:S02]  /*7540*/  USEL UR56, UR43, URZ, UP0 ;  /* 0x000000ff2b387287 */ /* 0x000fe40008000000 */
[----:B------:R-:W-:Y:S04]  /*7550*/  USEL UR4, URZ, 0x1, !UP1 ;  /* 0x00000001ff047887 */ /* 0x000fe8000c800000 */
[----:B------:R-:W-:Y:S01]  /*7560*/  ULOP3.LUT UR52, UR52, UR4, URZ, 0x3c, !UPT ;  /* 0x0000000434347292 */ /* 0x000fe2000f8e3cff */
[----:B------:R-:W-:Y:S11]  /*7570*/  @P0 BRA `(.L_x_114) ;  /* 0x0000000000040947 */ /* 0x000ff60003800000 */
[----:B------:R-:W-:Y:S04]  /*7580*/  DEPBAR.LE SB0, 0x1 ;  /* 0x000080400000791a */ /* 0x000fe80000000000 */
.L_x_114:
[----:B------:R-:W-:Y:S05]  /*7590*/  BSYNC.RECONVERGENT B0 ;  /* 0x0000000000007941 */ /* 0x000fea0003800200 */
.L_x_113:
[----:B------:R-:W-:Y:S01]  /*75a0*/  BAR.SYNC.DEFER_BLOCKING 0x1, 0x80 ;  /* 0x0042000000007b1d */ /* 0x000fe20000010000 */
[----:B------:R-:W-:Y:S01]  /*75b0*/  UISETP.NE.AND UP0, UPT, UR51, -0x2, UPT ;  /* 0xfffffffe3300788c */ /* 0x000fe2000bf05270 */
[----:B------:R-:W-:Y:S08]  /*75c0*/  IADD3 R84, PT, PT, R84, 0x1, RZ ;  /* 0x0000000154547810 */ /* 0x000ff00007ffe0ff */
[----:B------:R-:W-:Y:S05]  /*75d0*/  BRA.U !UP0, `(.L_x_115) ;  /* 0x0000000108287547 */ /* 0x000fea000b800000 */
[----:B------:R-:W-:Y:S01]  /*75e0*/  ISETP.NE.AND P0, PT, R115, RZ, PT ;  /* 0x000000ff7300720c */ /* 0x000fe20003f05270 */
[----:B------:R-:W-:Y:S01]  /*75f0*/  IMAD.U32 R2, RZ, RZ, UR50 ;  /* 0x00000032ff027e24 */ /* 0x000fe2000f8e00ff */
[----:B------:R-:W-:Y:S01]  /*7600*/  UIADD3 UR50, UPT, UPT, UR50, 0x1, URZ ;  /* 0x0000000132327890 */ /* 0x000fe2000fffe0ff */
[----:B-1----:R-:W-:Y:S03]  /*7610*/  IMAD.U32 R0, RZ, RZ, UR37 ;  /* 0x00000025ff007e24 */ /* 0x002fe6000f8e00ff */
[----:B------:R-:W-:Y:S04]  /*7620*/  UISETP.NE.AND UP0, UPT, UR50, 0x3, UPT ;  /* 0x000000033200788c */ /* 0x000fe8000bf05270 */
[----:B------:R-:W-:Y:S03]  /*7630*/  USEL UR50, UR50, URZ, UP0 ;  /* 0x000000ff32327287 */ /* 0x000fe60008000000 */
[----:B------:R-:W-:Y:S05]  /*7640*/  @!P0 LEA R2, R2, UR48, 0x3 ;  /* 0x0000003002028c11 */ /* 0x000fea000f8e18ff */
[----:B------:R-:W-:Y:S05]  /*7650*/  @!P0 VIADD R2, R2, 0x98 ;  /* 0x0000009802028836 */ /* 0x000fea0000000000 */
[----:B------:R-:W-:Y:S04]  /*7660*/  @!P0 PRMT R0, R0, 0x654, R2 ;  /* 0x0000065400008816 */ /* 0x000fe80000000002 */
[----:B------:R2:W-:Y:S03]  /*7670*/  @!P0 SYNCS.ARRIVE.TRANS64.RED.A1T0 RZ, [R0+URZ], RZ ;  /* 0x000000ff00ff89a7 */ /* 0x0005e600081004ff */
.L_x_115:
[----:B------:R-:W-:Y:S01]  /*7680*/  ISETP.NE.AND P2, PT, R113, RZ, PT ;  /* 0x000000ff7100720c */ /* 0x000fe20003f45270 */
[----:B------:R-:W-:Y:S01]  /*7690*/  UIADD3 UR51, UPT, UPT, UR51, 0x2, URZ ;  /* 0x0000000233337890 */ /* 0x000fe2000fffe0ff */
[----:B------:R-:W-:Y:S01]  /*76a0*/  ISETP.NE.AND P0, PT, R114, 0x2, PT ;  /* 0x000000027200780c */ /* 0x000fe20003f05270 */
[----:B------:R-:W-:Y:S01]  /*76b0*/  IMAD.IADD R14, R45, 0x1, R96 ;  /* 0x000000012d0e7824 */ /* 0x000fe200078e0260 */
[----:B------:R-:W-:Y:S01]  /*76c0*/  ISETP.NE.AND P1, PT, R84, 0x4, PT ;  /* 0x000000045400780c */ /* 0x000fe20003f25270 */
[----:B------:R-:W-:Y:S01]  /*76d0*/  IMAD.IADD R15, R46, 0x1, R97 ;  /* 0x000000012e0f7824 */ /* 0x000fe200078e0261 */
[----:B------:R-:W-:Y:S02]  /*76e0*/  SEL R2, RZ, 0x1, P0 ;  /* 0x00000001ff027807 */ /* 0x000fe40000000000 */
[----:B-12---:R-:W-:Y:S02]  /*76f0*/  SEL R0, RZ, 0x1, P1 ;  /* 0x00000001ff007807 */ /* 0x006fe40000800000 */
[----:B------:R-:W-:Y:S02]  /*7700*/  LOP3.LUT R107, R107, R2, RZ, 0x3c, !PT ;  /* 0x000000026b6b7212 */ /* 0x000fe400078e3cff */
[----:B------:R-:W-:Y:S02]  /*7710*/  LOP3.LUT R108, R108, R0, RZ, 0x3c, !PT ;  /* 0x000000006c6c7212 */ /* 0x000fe400078e3cff */
[----:B------:R-:W-:Y:S02]  /*7720*/  @P2 R2UR UR36, R106 ;  /* 0x000000006a2422ca */ /* 0x000fe400000e0000 */
[----:B------:R-:W-:Y:S02]  /*7730*/  SEL R114, R114, RZ, P0 ;  /* 0x000000ff72727207 */ /* 0x000fe40000000000 */
[----:B------:R-:W-:Y:S01]  /*7740*/  SEL R84, R84, RZ, P1 ;  /* 0x000000ff54547207 */ /* 0x000fe20000800000 */
[----:B------:R-:W-:Y:S10]  /*7750*/  @P2 BRA `(.L_x_116) ;  /* 0xffffffd4009c2947 */ /* 0x000ff4000383ffff */
[----:B------:R-:W1:Y:S01]  /*7760*/  LDCU.64 UR6, c[0x0][0x888] ;  /* 0x00011100ff0677ac */ /* 0x000e620008000a00 */
[----:B------:R-:W2:Y:S01]  /*7770*/  LDCU.64 UR4, c[0x0][0x890] ;  /* 0x00011200ff0477ac */ /* 0x000ea20008000a00 */
[----:B-1----:R-:W-:Y:S02]  /*7780*/  ISETP.NE.U32.AND P2, PT, RZ, UR6, PT ;  /* 0x00000006ff007c0c */ /* 0x002fe4000bf45070 */
[----:B--2---:R-:W-:Y:S02]  /*7790*/  ISETP.NE.U32.AND P1, PT, RZ, UR4, PT ;  /* 0x00000004ff007c0c */ /* 0x004fe4000bf25070 */
[----:B------:R-:W-:Y:S02]  /*77a0*/  ISETP.NE.AND.EX P2, PT, RZ, UR7, PT, P2 ;  /* 0x00000007ff007c0c */ /* 0x000fe4000bf45320 */
[----:B------:R-:W-:-:S13]  /*77b0*/  ISETP.NE.AND.EX P0, PT, RZ, UR5, PT, P1 ;  /* 0x00000005ff007c0c */ /* 0x000fda000bf05310 */
[----:B------:R-:W-:Y:S05]  /*77c0*/  @P2 BRA P0, `(.L_x_117) ;  /* 0x00000000003c2947 */ /* 0x000fea0000000000 */
[----:B------:R-:W-:-:S13]  /*77d0*/  ISETP.NE.AND.EX P1, PT, RZ, UR5, PT, P1 ;  /* 0x00000005ff007c0c */ /* 0x000fda000bf25310 */
[----:B------:R-:W-:Y:S05]  /*77e0*/  @P1 BRA `(.L_x_118) ;  /* 0x00000000000c1947 */ /* 0x000fea0003800000 */
[----:B------:R-:W-:-:S13]  /*77f0*/  FSETP.NEU.AND P0, PT, R48, RZ, PT ;  /* 0x000000ff3000720b */ /* 0x000fda0003f0d000 */
[----:B------:R-:W-:Y:S05]  /*7800*/  @!P0 EXIT ;  /* 0x000000000000894d */ /* 0x000fea0003800000 */
[----:B------:R-:W-:Y:S05]  /*7810*/  BRA `(.L_x_117) ;  /* 0x0000000000287947 */ /* 0x000fea0003800000 */
.L_x_118:
[----:B------:R-:W-:Y:S01]  /*7820*/  ISETP.NE.AND P0, PT, R116, RZ, PT ;  /* 0x000000ff7400720c */ /* 0x000fe20003f05270 */
[----:B------:R-:W-:-:S12]  /*7830*/  BSSY.RECONVERGENT B0, `(.L_x_117) ;  /* 0x0000008000007945 */ /* 0x000fd80003800200 */
[----:B------:R-:W-:Y:S05]  /*7840*/  @P0 BRA `(.L_x_119) ;  /* 0x0000000000100947 */ /* 0x000fea0003800000 */
[----:B------:R-:W-:-:S04]  /*7850*/  ISETP.NE.U32.AND P0, PT, RZ, UR6, PT ;  /* 0x00000006ff007c0c */ /* 0x000fc8000bf05070 */
[----:B------:R-:W-:-:S13]  /*7860*/  ISETP.NE.AND.EX P0, PT, RZ, UR7, PT, P0 ;  /* 0x00000007ff007c0c */ /* 0x000fda000bf05300 */
[----:B------:R-:W-:Y:S05]  /*7870*/  @!P0 EXIT ;  /* 0x000000000000894d */ /* 0x000fea0003800000 */
[----:B------:R-:W-:Y:S05]  /*7880*/  BRA `(.L_x_120) ;  /* 0x0000000000087947 */ /* 0x000fea0003800000 */
.L_x_119:
[----:B------:R-:W-:-:S13]  /*7890*/  FSETP.NEU.AND P0, PT, R48, RZ, PT ;  /* 0x000000ff3000720b */ /* 0x000fda0003f0d000 */
[----:B------:R-:W-:Y:S05]  /*78a0*/  @!P0 EXIT ;  /* 0x000000000000894d */ /* 0x000fea0003800000 */
.L_x_120:
[----:B------:R-:W-:Y:S05]  /*78b0*/  BSYNC.RECONVERGENT B0 ;  /* 0x0000000000007941 */ /* 0x000fea0003800200 */
.L_x_117:
[----:B------:R-:W-:Y:S01]  /*78c0*/  ULEA UR4, UR50, UR48, 0x3 ;  /* 0x0000003032047291 */ /* 0x000fe2000f8e18ff */
[----:B------:R-:W-:-:S04]  /*78d0*/  DEPBAR.LE SB0, 0x0 ;  /* 0x000080000000791a */ /* 0x000fc80000000000 */
[----:B------:R-:W-:-:S04]  /*78e0*/  UIADD3 UR4, UPT, UPT, UR4, 0x98, URZ ;  /* 0x0000009804047890 */ /* 0x000fc8000fffe0ff */
[----:B------:R-:W-:-:S09]  /*78f0*/  UPRMT UR4, UR37, 0x654, UR4 ;  /* 0x0000065425047896 */ /* 0x000fd20008000004 */
[----:B------:R-:W-:Y:S01]  /*7900*/  SYNCS.ARRIVE.TRANS64.RED.A1T0 RZ, [UR4], RZ ;  /* 0x000000ffffff79a7 */ /* 0x000fe20008100404 */
[----:B------:R-:W-:Y:S05]  /*7910*/  EXIT ;  /* 0x000000000000794d */ /* 0x000fea0003800000 */
.L_x_19:
[----:B----4-:R4:W1:Y:S02]  /*7920*/  SYNCS.PHASECHK.TRANS64.TRYWAIT P0, [R2+URZ+0x130], R3 ;  /* 0x00013003020075a7 */ /* 0x01086400080011ff */
[----:B-1----:R-:W-:Y:S05]  /*7930*/  @!P0 NANOSLEEP.SYNCS 0x989680 ;  /* 0x009896800000895d */ /* 0x002fea0003900000 */
[----:B------:R-:W1:Y:S02]  /*7940*/  @!P0 SYNCS.PHASECHK.TRANS64 P0, [R2+URZ+0x130], R3 ;  /* 0x00013003020085a7 */ /* 0x000e6400080010ff */
[----:B-1----:R-:W-:Y:S05]  /*7950*/  @!P0 BRA `(.L_x_19) ;  /* 0xfffffffc00f08947 */ /* 0x002fea000383ffff */
[----:B------:R-:W-:Y:S05]  /*7960*/  BRA `(.L_x_121) ;  /* 0xffffff9c00207947 */ /* 0x000fea000383ffff */
.L_x_22:
[----:B-1----:R-:W-:-:S07]  /*7970*/  MOV R2, UR33 ;  /* 0x0000002100027c02 */ /* 0x002fce0008000f00 */
.L_x_122:
[----:B-1----:R1:W4:Y:S02]  /*7980*/  SYNCS.PHASECHK.TRANS64.TRYWAIT P0, [R2+URZ+0x40], R4 ;  /* 0x00004004020075a7 */ /* 0x00232400080011ff */
[----:B----4-:R-:W-:Y:S05]  /*7990*/  @!P0 NANOSLEEP.SYNCS 0x989680 ;  /* 0x009896800000895d */ /* 0x010fea0003900000 */
[----:B------:R-:W4:Y:S02]  /*79a0*/  @!P0 SYNCS.PHASECHK.TRANS64 P0, [R2+URZ+0x40], R4 ;  /* 0x00004004020085a7 */ /* 0x000f2400080010ff */
[----:B----4-:R-:W-:Y:S05]  /*79b0*/  @!P0 BRA `(.L_x_122) ;  /* 0xfffffffc00f08947 */ /* 0x010fea000383ffff */
[----:B------:R-:W-:Y:S05]  /*79c0*/  BRA `(.L_x_21) ;  /* 0xffffff9c00707947 */ /* 0x000fea000383ffff */
.L_x_28:
[----:B-1----:R-:W-:-:S07]  /*79d0*/  MOV R2, UR17 ;  /* 0x0000001100027c02 */ /* 0x002fce0008000f00 */
.L_x_123:
[----:B-1----:R1:W4:Y:S02]  /*79e0*/  SYNCS.PHASECHK.TRANS64.TRYWAIT P0, [R2+URZ+0x40], R4 ;  /* 0x00004004020075a7 */ /* 0x00232400080011ff */
[----:B----4-:R-:W-:Y:S05]  /*79f0*/  @!P0 NANOSLEEP.SYNCS 0x989680 ;  /* 0x009896800000895d */ /* 0x010fea0003900000 */
[----:B------:R-:W4:Y:S02]  /*7a00*/  @!P0 SYNCS.PHASECHK.TRANS64 P0, [R2+URZ+0x40], R4 ;  /* 0x00004004020085a7 */ /* 0x000f2400080010ff */
[----:B----4-:R-:W-:Y:S05]  /*7a10*/  @!P0 BRA `(.L_x_123) ;  /* 0xfffffffc00f08947 */ /* 0x010fea000383ffff */
[----:B------:R-:W-:Y:S05]  /*7a20*/  BRA `(.L_x_27) ;  /* 0xffffffa0001c7947 */ /* 0x000fea000383ffff */
.L_x_32:
[----:B-1----:R1:W4:Y:S02]  /*7a30*/  SYNCS.PHASECHK.TRANS64.TRYWAIT P0, [R2+URZ+0xc0], R3 ;  /* 0x0000c003020075a7 */ /* 0x00232400080011ff */
[----:B----4-:R-:W-:Y:S05]  /*7a40*/  @!P0 NANOSLEEP.SYNCS 0x989680 ;  /* 0x009896800000895d */ /* 0x010fea0003900000 */
[----:B------:R-:W4:Y:S02]  /*7a50*/  @!P0 SYNCS.PHASECHK.TRANS64 P0, [R2+URZ+0xc0], R3 ;  /* 0x0000c003020085a7 */ /* 0x000f2400080010ff */
[----:B----4-:R-:W-:Y:S05]  /*7a60*/  @!P0 BRA `(.L_x_32) ;  /* 0xfffffffc00f08947 */ /* 0x010fea000383ffff */
[----:B------:R-:W-:Y:S05]  /*7a70*/  BRA `(.L_x_124) ;  /* 0xffffffa000ac7947 */ /* 0x000fea000383ffff */
.L_x_36:
[----:B--2---:R-:W-:-:S07]  /*7a80*/  MOV R0, UR5 ;  /* 0x0000000500007c02 */ /* 0x004fce0008000f00 */
.L_x_125:
[----:B-1----:R1:W2:Y:S02]  /*7a90*/  SYNCS.PHASECHK.TRANS64.TRYWAIT P0, [R0+URZ], R2 ;  /* 0x00000002000075a7 */ /* 0x0022a400080011ff */
[----:B--2---:R-:W-:Y:S05]  /*7aa0*/  @!P0 NANOSLEEP.SYNCS 0x989680 ;  /* 0x009896800000895d */ /* 0x004fea0003900000 */
[----:B------:R-:W2:Y:S02]  /*7ab0*/  @!P0 SYNCS.PHASECHK.TRANS64 P0, [R0+URZ], R2 ;  /* 0x00000002000085a7 */ /* 0x000ea400080010ff */
[----:B--2---:R-:W-:Y:S05]  /*7ac0*/  @!P0 BRA `(.L_x_125) ;  /* 0xfffffffc00f08947 */ /* 0x004fea000383ffff */
[----:B------:R-:W-:Y:S05]  /*7ad0*/  BRA `(.L_x_126) ;  /* 0xffffffa8001c7947 */ /* 0x000fea000383ffff */
.L_x_37:
[----:B--2---:R-:W-:-:S07]  /*7ae0*/  MOV R0, UR5 ;  /* 0x0000000500007c02 */ /* 0x004fce0008000f00 */
.L_x_127:
[----:B-1----:R1:W2:Y:S02]  /*7af0*/  SYNCS.PHASECHK.TRANS64.TRYWAIT P0, [R0+URZ], R3 ;  /* 0x00000003000075a7 */ /* 0x0022a400080011ff */
[----:B--2---:R-:W-:Y:S05]  /*7b00*/  @!P0 NANOSLEEP.SYNCS 0x989680 ;  /* 0x009896800000895d */ /* 0x004fea0003900000 */
[----:B------:R-:W2:Y:S02]  /*7b10*/  @!P0 SYNCS.PHASECHK.TRANS64 P0, [R0+URZ], R3 ;  /* 0x00000003000085a7 */ /* 0x000ea400080010ff */
[----:B--2---:R-:W-:Y:S05]  /*7b20*/  @!P0 BRA `(.L_x_127) ;  /* 0xfffffffc00f08947 */ /* 0x004fea000383ffff */
[----:B------:R-:W-:Y:S05]  /*7b30*/  BRA `(.L_x_128) ;  /* 0xffffffa800287947 */ /* 0x000fea000383ffff */
.L_x_38:
[----:B--2---:R-:W-:-:S07]  /*7b40*/  MOV R0, UR5 ;  /* 0x0000000500007c02 */ /* 0x004fce0008000f00 */
.L_x_129:
[----:B-1----:R1:W2:Y:S02]  /*7b50*/  SYNCS.PHASECHK.TRANS64.TRYWAIT P0, [R0+URZ], R3 ;  /* 0x00000003000075a7 */ /* 0x0022a400080011ff */
[----:B--2---:R-:W-:Y:S05]  /*7b60*/  @!P0 NANOSLEEP.SYNCS 0x989680 ;  /* 0x009896800000895d */ /* 0x004fea0003900000 */
[----:B------:R-:W2:Y:S02]  /*7b70*/  @!P0 SYNCS.PHASECHK.TRANS64 P0, [R0+URZ], R3 ;  /* 0x00000003000085a7 */ /* 0x000ea400080010ff */
[----:B--2---:R-:W-:Y:S05]  /*7b80*/  @!P0 BRA `(.L_x_129) ;  /* 0xfffffffc00f08947 */ /* 0x004fea000383ffff */
[----:B------:R-:W-:Y:S05]  /*7b90*/  BRA `(.L_x_130) ;  /* 0xffffffa800347947 */ /* 0x000fea000383ffff */
.L_x_39:
[----:B--2---:R-:W-:-:S07]  /*7ba0*/  MOV R0, UR5 ;  /* 0x0000000500007c02 */ /* 0x004fce0008000f00 */
.L_x_131:
[----:B-1----:R1:W2:Y:S02]  /*7bb0*/  SYNCS.PHASECHK.TRANS64.TRYWAIT P0, [R0+URZ], R3 ;  /* 0x00000003000075a7 */ /* 0x0022a400080011ff */
[----:B--2---:R-:W-:Y:S05]  /*7bc0*/  @!P0 NANOSLEEP.SYNCS 0x989680 ;  /* 0x009896800000895d */ /* 0x004fea0003900000 */
[----:B------:R-:W2:Y:S02]  /*7bd0*/  @!P0 SYNCS.PHASECHK.TRANS64 P0, [R0+URZ], R3 ;  /* 0x00000003000085a7 */ /* 0x000ea400080010ff */
[----:B--2---:R-:W-:Y:S05]  /*7be0*/  @!P0 BRA `(.L_x_131) ;  /* 0xfffffffc00f08947 */ /* 0x004fea000383ffff */
[----:B------:R-:W-:Y:S05]  /*7bf0*/  BRA `(.L_x_132) ;  /* 0xffffffa800407947 */ /* 0x000fea000383ffff */
.L_x_40:
[----:B--2---:R-:W-:-:S07]  /*7c00*/  MOV R0, UR5 ;  /* 0x0000000500007c02 */ /* 0x004fce0008000f00 */
.L_x_133:
[----:B-1----:R1:W2:Y:S02]  /*7c10*/  SYNCS.PHASECHK.TRANS64.TRYWAIT P0, [R0+URZ], R3 ;  /* 0x00000003000075a7 */ /* 0x0022a400080011ff */
[----:B--2---:R-:W-:Y:S05]  /*7c20*/  @!P0 NANOSLEEP.SYNCS 0x989680 ;  /* 0x009896800000895d */ /* 0x004fea0003900000 */
[----:B------:R-:W2:Y:S02]  /*7c30*/  @!P0 SYNCS.PHASECHK.TRANS64 P0, [R0+URZ], R3 ;  /* 0x00000003000085a7 */ /* 0x000ea400080010ff */
[----:B--2---:R-:W-:Y:S05]  /*7c40*/  @!P0 BRA `(.L_x_133) ;  /* 0xfffffffc00f08947 */ /* 0x004fea000383ffff */
[----:B------:R-:W-:Y:S05]  /*7c50*/  BRA `(.L_x_134) ;  /* 0xffffffa8004c7947 */ /* 0x000fea000383ffff */
.L_x_41:
[----:B--2---:R-:W-:-:S07]  /*7c60*/  MOV R0, UR5 ;  /* 0x0000000500007c02 */ /* 0x004fce0008000f00 */
.L_x_135:
[----:B-1----:R1:W2:Y:S02]  /*7c70*/  SYNCS.PHASECHK.TRANS64.TRYWAIT P0, [R0+URZ], R3 ;  /* 0x00000003000075a7 */ /* 0x0022a400080011ff */
[----:B--2---:R-:W-:Y:S05]  /*7c80*/  @!P0 NANOSLEEP.SYNCS 0x989680 ;  /* 0x009896800000895d */ /* 0x004fea0003900000 */
[----:B------:R-:W2:Y:S02]  /*7c90*/  @!P0 SYNCS.PHASECHK.TRANS64 P0, [R0+URZ], R3 ;  /* 0x00000003000085a7 */ /* 0x000ea400080010ff */
[----:B--2---:R-:W-:Y:S05]  /*7ca0*/  @!P0 BRA `(.L_x_135) ;  /* 0xfffffffc00f08947 */ /* 0x004fea000383ffff */
[----:B------:R-:W-:Y:S05]  /*7cb0*/  BRA `(.L_x_136) ;  /* 0xffffffa800587947 */ /* 0x000fea000383ffff */
.L_x_42:
[----:B--2---:R-:W-:-:S07]  /*7cc0*/  MOV R0, UR5 ;  /* 0x0000000500007c02 */ /* 0x004fce0008000f00 */
.L_x_137:
[----:B-1----:R1:W2:Y:S02]  /*7cd0*/  SYNCS.PHASECHK.TRANS64.TRYWAIT P0, [R0+URZ], R3 ;  /* 0x00000003000075a7 */ /* 0x0022a400080011ff */
[----:B--2---:R-:W-:Y:S05]  /*7ce0*/  @!P0 NANOSLEEP.SYNCS 0x989680 ;  /* 0x009896800000895d */ /* 0x004fea0003900000 */
[----:B------:R-:W2:Y:S02]  /*7cf0*/  @!P0 SYNCS.PHASECHK.TRANS64 P0, [R0+URZ], R3 ;  /* 0x00000003000085a7 */ /* 0x000ea400080010ff */
[----:B--2---:R-:W-:Y:S05]  /*7d00*/  @!P0 BRA `(.L_x_137) ;  /* 0xfffffffc00f08947 */ /* 0x004fea000383ffff */
[----:B------:R-:W-:Y:S05]  /*7d10*/  BRA `(.L_x_138) ;  /* 0xffffffa800647947 */ /* 0x000fea000383ffff */
.L_x_45:
[----:B-1----:R1:W2:Y:S02]  /*7d20*/  SYNCS.PHASECHK.TRANS64.TRYWAIT P0, [R0+URZ+0x120], R4 ;  /* 0x00012004000075a7 */ /* 0x0022a400080011ff */
[----:B--2---:R-:W-:Y:S05]  /*7d30*/  @!P0 NANOSLEEP.SYNCS 0x989680 ;  /* 0x009896800000895d */ /* 0x004fea0003900000 */
[----:B------:R-:W2:Y:S02]  /*7d40*/  @!P0 SYNCS.PHASECHK.TRANS64 P0, [R0+URZ+0x120], R4 ;  /* 0x00012004000085a7 */ /* 0x000ea400080010ff */
[----:B--2---:R-:W-:Y:S05]  /*7d50*/  @!P0 BRA `(.L_x_45) ;  /* 0xfffffffc00f08947 */ /* 0x004fea000383ffff */
[----:B------:R-:W-:Y:S05]  /*7d60*/  BRA `(.L_x_139) ;  /* 0xffffffa800c07947 */ /* 0x000fea000383ffff */
.L_x_46:
[----:B------:R-:W-:-:S07]  /*7d70*/  MOV R0, UR5 ;  /* 0x0000000500007c02 */ /* 0x000fce0008000f00 */
.L_x_140:
[----:B-1----:R1:W2:Y:S02]  /*7d80*/  SYNCS.PHASECHK.TRANS64.TRYWAIT P0, [R0+URZ+0xd0], R5 ;  /* 0x0000d005000075a7 */ /* 0x0022a400080011ff */
[----:B--2---:R-:W-:Y:S05]  /*7d90*/  @!P0 NANOSLEEP.SYNCS 0x989680 ;  /* 0x009896800000895d */ /* 0x004fea0003900000 */
[----:B------:R-:W2:Y:S02]  /*7da0*/  @!P0 SYNCS.PHASECHK.TRANS64 P0, [R0+URZ+0xd0], R5 ;  /* 0x0000d005000085a7 */ /* 0x000ea400080010ff */
[----:B--2---:R-:W-:Y:S05]  /*7db0*/  @!P0 BRA `(.L_x_140) ;  /* 0xfffffffc00f08947 */ /* 0x004fea000383ffff */
[----:B------:R-:W-:Y:S05]  /*7dc0*/  BRA `(.L_x_141) ;  /* 0xffffffa800d07947 */ /* 0x000fea000383ffff */
.L_x_47:
[----:B-1----:R1:W2:Y:S02]  /*7dd0*/  SYNCS.PHASECHK.TRANS64.TRYWAIT P1, [R0+URZ+0xc0], R4 ;  /* 0x0000c004000075a7 */ /* 0x0022a400080211ff */
[----:B--2---:R-:W-:Y:S05]  /*7de0*/  @!P1 NANOSLEEP.SYNCS 0x989680 ;  /* 0x009896800000995d */ /* 0x004fea0003900000 */
[----:B------:R-:W2:Y:S02]  /*7df0*/  @!P1 SYNCS.PHASECHK.TRANS64 P1, [R0+URZ+0xc0], R4 ;  /* 0x0000c004000095a7 */ /* 0x000ea400080210ff */
[----:B--2---:R-:W-:Y:S05]  /*7e00*/  @!P1 BRA `(.L_x_47) ;  /* 0xfffffffc00f09947 */ /* 0x004fea000383ffff */
[----:B------:R-:W-:Y:S05]  /*7e10*/  BRA `(.L_x_142) ;  /* 0xffffffac00007947 */ /* 0x000fea000383ffff */
.L_x_50:
[----:B------:R-:W-:-:S07]  /*7e20*/  MOV R0, UR5 ;  /* 0x0000000500007c02 */ /* 0x000fce0008000f00 */
.L_x_143:
[----:B-1----:R1:W2:Y:S02]  /*7e30*/  SYNCS.PHASECHK.TRANS64.TRYWAIT P0, [R0+URZ+0xd0], R2 ;  /* 0x0000d002000075a7 */ /* 0x0022a400080011ff */
[----:B--2---:R-:W-:Y:S05]  /*7e40*/  @!P0 NANOSLEEP.SYNCS 0x989680 ;  /* 0x009896800000895d */ /* 0x004fea0003900000 */
[----:B------:R-:W2:Y:S02]  /*7e50*/  @!P0 SYNCS.PHASECHK.TRANS64 P0, [R0+URZ+0xd0], R2 ;  /* 0x0000d002000085a7 */ /* 0x000ea400080010ff */
[----:B--2---:R-:W-:Y:S05]  /*7e60*/  @!P0 BRA `(.L_x_143) ;  /* 0xfffffffc00f08947 */ /* 0x004fea000383ffff */
[----:B------:R-:W-:Y:S05]  /*7e70*/  BRA `(.L_x_49) ;  /* 0xffffffac00547947 */ /* 0x000fea000383ffff */
.L_x_57:
[----:B-1----:R1:W2:Y:S02]  /*7e80*/  SYNCS.PHASECHK.TRANS64.TRYWAIT P1, [R0+URZ+0xc0], R2 ;  /* 0x0000c002000075a7 */ /* 0x0022a400080211ff */
[----:B--2---:R-:W-:Y:S05]  /*7e90*/  @!P1 NANOSLEEP.SYNCS 0x989680 ;  /* 0x009896800000995d */ /* 0x004fea0003900000 */
[----:B------:R-:W2:Y:S02]  /*7ea0*/  @!P1 SYNCS.PHASECHK.TRANS64 P1, [R0+URZ+0xc0], R2 ;  /* 0x0000c002000095a7 */ /* 0x000ea400080210ff */
[----:B--2---:R-:W-:Y:S05]  /*7eb0*/  @!P1 BRA `(.L_x_57) ;  /* 0xfffffffc00f09947 */ /* 0x004fea000383ffff */
[----:B------:R-:W-:Y:S05]  /*7ec0*/  BRA `(.L_x_144) ;  /* 0xffffffb000c47947 */ /* 0x000fea000383ffff */
.L_x_58:
[----:B------:R-:W-:-:S07]  /*7ed0*/  MOV R2, UR7 ;  /* 0x0000000700027c02 */ /* 0x000fce0008000f00 */
.L_x_145:
[----:B-1----:R1:W2:Y:S02]  /*7ee0*/  SYNCS.PHASECHK.TRANS64.TRYWAIT P0, [R2+URZ+0x100], R0 ;  /* 0x00010000020075a7 */ /* 0x0022a400080011ff */
[----:B--2---:R-:W-:Y:S05]  /*7ef0*/  @!P0 NANOSLEEP.SYNCS 0x989680 ;  /* 0x009896800000895d */ /* 0x004fea0003900000 */
[----:B------:R-:W2:Y:S02]  /*7f00*/  @!P0 SYNCS.PHASECHK.TRANS64 P0, [R2+URZ+0x100], R0 ;  /* 0x00010000020085a7 */ /* 0x000ea400080010ff */
[----:B--2---:R-:W-:Y:S05]  /*7f10*/  @!P0 BRA `(.L_x_145) ;  /* 0xfffffffc00f08947 */ /* 0x004fea000383ffff */
[----:B------:R-:W-:Y:S05]  /*7f20*/  BRA `(.L_x_146) ;  /* 0xffffffb000fc7947 */ /* 0x000fea000383ffff */
.L_x_61:
[----:B------:R-:W-:Y:S07]  /*7f30*/  MOV R0, UR6 ;  /* 0x0000000600007c02 */ /* 0x000fee0008000f00 */
.L_x_147:
[----:B-1----:R1:W2:Y:S02]  /*7f40*/  SYNCS.PHASECHK.TRANS64.TRYWAIT P0, [R0+URZ], R2 ;  /* 0x00000002000075a7 */ /* 0x0022a400080011ff */
[----:B--2---:R-:W-:Y:S05]  /*7f50*/  @!P0 NANOSLEEP.SYNCS 0x989680 ;  /* 0x009896800000895d */ /* 0x004fea0003900000 */
[----:B------:R-:W2:Y:S02]  /*7f60*/  @!P0 SYNCS.PHASECHK.TRANS64 P0, [R0+URZ], R2 ;  /* 0x00000002000085a7 */ /* 0x000ea400080010ff */
[----:B--2---:R-:W-:Y:S05]  /*7f70*/  @!P0 BRA `(.L_x_147) ;  /* 0xfffffffc00f08947 */ /* 0x004fea000383ffff */
[----:B------:R-:W-:Y:S05]  /*7f80*/  BRA `(.L_x_60) ;  /* 0xffffffb400187947 */ /* 0x000fea000383ffff */
.L_x_64:
[----:B------:R-:W-:-:S07]  /*7f90*/  MOV R0, UR6 ;  /* 0x0000000600007c02 */ /* 0x000fce0008000f00 */
.L_x_148:
[----:B--2---:R2:W4:Y:S02]  /*7fa0*/  SYNCS.PHASECHK.TRANS64.TRYWAIT P0, [R0+URZ], R2 ;  /* 0x00000002000075a7 */ /* 0x00452400080011ff */
[----:B----4-:R-:W-:Y:S05]  /*7fb0*/  @!P0 NANOSLEEP.SYNCS 0x989680 ;  /* 0x009896800000895d */ /* 0x010fea0003900000 */
[----:B------:R-:W4:Y:S02]  /*7fc0*/  @!P0 SYNCS.PHASECHK.TRANS64 P0, [R0+URZ], R2 ;  /* 0x00000002000085a7 */ /* 0x000f2400080010ff */
[----:B----4-:R-:W-:Y:S05]  /*7fd0*/  @!P0 BRA `(.L_x_148) ;  /* 0xfffffffc00f08947 */ /* 0x010fea000383ffff */
[----:B------:R-:W-:Y:S05]  /*7fe0*/  BRA `(.L_x_149) ;  /* 0xffffffb400f47947 */ /* 0x000fea000383ffff */
.L_x_65:
[----:B------:R-:W-:-:S07]  /*7ff0*/  MOV R0, UR6 ;  /* 0x0000000600007c02 */ /* 0x000fce0008000f00 */
.L_x_150:
[----:B-1----:R1:W2:Y:S02]  /*8000*/  SYNCS.PHASECHK.TRANS64.TRYWAIT P0, [R0+URZ], R3 ;  /* 0x00000003000075a7 */ /* 0x0022a400080011ff */
[----:B--2---:R-:W-:Y:S05]  /*8010*/  @!P0 NANOSLEEP.SYNCS 0x989680 ;  /* 0x009896800000895d */ /* 0x004fea0003900000 */
[----:B------:R-:W2:Y:S02]  /*8020*/  @!P0 SYNCS.PHASECHK.TRANS64 P0, [R0+URZ], R3 ;  /* 0x00000003000085a7 */ /* 0x000ea400080010ff */
[----:B--2---:R-:W-:Y:S05]  /*8030*/  @!P0 BRA `(.L_x_150) ;  /* 0xfffffffc00f08947 */ /* 0x004fea000383ffff */
[----:B------:R-:W-:Y:S05]  /*8040*/  BRA `(.L_x_151) ;  /* 0xffffffb800007947 */ /* 0x000fea000383ffff */
.L_x_66:
[----:B------:R-:W-:-:S07]  /*8050*/  MOV R0, UR6 ;  /* 0x0000000600007c02 */ /* 0x000fce0008000f00 */
.L_x_152:
[----:B-1----:R1:W2:Y:S02]  /*8060*/  SYNCS.PHASECHK.TRANS64.TRYWAIT P0, [R0+URZ], R3 ;  /* 0x00000003000075a7 */ /* 0x0022a400080011ff */
[----:B--2---:R-:W-:Y:S05]  /*8070*/  @!P0 NANOSLEEP.SYNCS 0x989680 ;  /* 0x009896800000895d */ /* 0x004fea0003900000 */
[----:B------:R-:W2:Y:S02]  /*8080*/  @!P0 SYNCS.PHASECHK.TRANS64 P0, [R0+URZ], R3 ;  /* 0x00000003000085a7 */ /* 0x000ea400080010ff */
[----:B--2---:R-:W-:Y:S05]  /*8090*/  @!P0 BRA `(.L_x_152) ;  /* 0xfffffffc00f08947 */ /* 0x004fea000383ffff */
[----:B------:R-:W-:Y:S05]  /*80a0*/  BRA `(.L_x_153) ;  /* 0xffffffb8000c7947 */ /* 0x000fea000383ffff */
.L_x_67:
[----:B-1----:R-:W-:-:S07]  /*80b0*/  MOV R0, UR7 ;  /* 0x0000000700007c02 */ /* 0x002fce0008000f00 */
.L_x_154:
[----:B-1----:R1:W2:Y:S02]  /*80c0*/  SYNCS.PHASECHK.TRANS64.TRYWAIT P0, [R0+URZ], R2 ;  /* 0x00000002000075a7 */ /* 0x0022a400080011ff */
[----:B--2---:R-:W-:Y:S05]  /*80d0*/  @!P0 NANOSLEEP.SYNCS 0x989680 ;  /* 0x009896800000895d */ /* 0x004fea0003900000 */
[----:B------:R-:W2:Y:S02]  /*80e0*/  @!P0 SYNCS.PHASECHK.TRANS64 P0, [R0+URZ], R2 ;  /* 0x00000002000085a7 */ /* 0x000ea400080010ff */
[----:B--2---:R-:W-:Y:S05]  /*80f0*/  @!P0 BRA `(.L_x_154) ;  /* 0xfffffffc00f08947 */ /* 0x004fea000383ffff */
[----:B------:R-:W-:Y:S05]  /*8100*/  BRA `(.L_x_155) ;  /* 0xffffffb800187947 */ /* 0x000fea000383ffff */
.L_x_72:
[----:B--2---:R2:W3:Y:S02]  /*8110*/  SYNCS.PHASECHK.TRANS64.TRYWAIT P0, [R0+URZ+0xc0], R2 ;  /* 0x0000c002000075a7 */ /* 0x0044e400080011ff */
[----:B---3--:R-:W-:Y:S05]  /*8120*/  @!P0 NANOSLEEP.SYNCS 0x989680 ;  /* 0x009896800000895d */ /* 0x008fea0003900000 */
[----:B------:R-:W3:Y:S02]  /*8130*/  @!P0 SYNCS.PHASECHK.TRANS64 P0, [R0+URZ+0xc0], R2 ;  /* 0x0000c002000085a7 */ /* 0x000ee400080010ff */
[----:B---3--:R-:W-:Y:S05]  /*8140*/  @!P0 BRA `(.L_x_72) ;  /* 0xfffffffc00f08947 */ /* 0x008fea000383ffff */
[----:B------:R-:W-:Y:S05]  /*8150*/  BRA `(.L_x_156) ;  /* 0xffffffbc00147947 */ /* 0x000fea000383ffff */
.L_x_75:
[----:B------:R-:W-:Y:S07]  /*8160*/  MOV R0, UR6 ;  /* 0x0000000600007c02 */ /* 0x000fee0008000f00 */
.L_x_157:
[----:B--2---:R2:W3:Y:S02]  /*8170*/  SYNCS.PHASECHK.TRANS64.TRYWAIT P0, [R0+URZ+0xb8], R2 ;  /* 0x0000b802000075a7 */ /* 0x0044e400080011ff */
[----:B---3--:R-:W-:Y:S05]  /*8180*/  @!P0 NANOSLEEP.SYNCS 0x989680 ;  /* 0x009896800000895d */ /* 0x008fea0003900000 */
[----:B------:R-:W3:Y:S02]  /*8190*/  @!P0 SYNCS.PHASECHK.TRANS64 P0, [R0+URZ+0xb8], R2 ;  /* 0x0000b802000085a7 */ /* 0x000ee400080010ff */
[----:B---3--:R-:W-:Y:S05]  /*81a0*/  @!P0 BRA `(.L_x_157) ;  /* 0xfffffffc00f08947 */ /* 0x008fea000383ffff */
[----:B------:R-:W-:Y:S05]  /*81b0*/  BRA `(.L_x_74) ;  /* 0xffffffbc00f47947 */ /* 0x000fea000383ffff */
.L_x_78:
[----:B------:R-:W-:Y:S07]  /*81c0*/  MOV R0, UR15 ;  /* 0x0000000f00007c02 */ /* 0x000fee0008000f00 */
.L_x_158:
[----:B-1----:R1:W2:Y:S02]  /*81d0*/  SYNCS.PHASECHK.TRANS64.TRYWAIT P0, [R0+URZ+0x98], R9 ;  /* 0x00009809000075a7 */ /* 0x0022a400080011ff */
[----:B--2---:R-:W-:Y:S05]  /*81e0*/  @!P0 NANOSLEEP.SYNCS 0x989680 ;  /* 0x009896800000895d */ /* 0x004fea0003900000 */
[----:B------:R-:W2:Y:S02]  /*81f0*/  @!P0 SYNCS.PHASECHK.TRANS64 P0, [R0+URZ+0x98], R9 ;  /* 0x00009809000085a7 */ /* 0x000ea400080010ff */
[----:B--2---:R-:W-:Y:S05]  /*8200*/  @!P0 BRA `(.L_x_158) ;  /* 0xfffffffc00f08947 */ /* 0x004fea000383ffff */
[----:B------:R-:W-:Y:S05]  /*8210*/  BRA `(.L_x_159) ;  /* 0xffffffc0006c7947 */ /* 0x000fea000383ffff */
.L_x_79:
[----:B------:R-:W-:Y:S07]  /*8220*/  MOV R0, UR7 ;  /* 0x0000000700007c02 */ /* 0x000fee0008000f00 */
.L_x_160:
[----:B-1----:R1:W2:Y:S02]  /*8230*/  SYNCS.PHASECHK.TRANS64.TRYWAIT P0, [R0+URZ+0x98], R14 ;  /* 0x0000980e000075a7 */ /* 0x0022a400080011ff */
[----:B--2---:R-:W-:Y:S05]  /*8240*/  @!P0 NANOSLEEP.SYNCS 0x989680 ;  /* 0x009896800000895d */ /* 0x004fea0003900000 */
[----:B------:R-:W2:Y:S02]  /*8250*/  @!P0 SYNCS.PHASECHK.TRANS64 P0, [R0+URZ+0x98], R14 ;  /* 0x0000980e000085a7 */ /* 0x000ea400080010ff */
[----:B--2---:R-:W-:Y:S05]  /*8260*/  @!P0 BRA `(.L_x_160) ;  /* 0xfffffffc00f08947 */ /* 0x004fea000383ffff */
[----:B------:R-:W-:Y:S05]  /*8270*/  BRA `(.L_x_161) ;  /* 0xffffffc4000c7947 */ /* 0x000fea000383ffff */
.L_x_81:
[----:B------:R-:W-:-:S07]  /*8280*/  MOV R0, UR4 ;  /* 0x0000000400007c02 */ /* 0x000fce0008000f00 */
.L_x_162:
[----:B-1----:R1:W3:Y:S02]  /*8290*/  SYNCS.PHASECHK.TRANS64.TRYWAIT P0, [R0+URZ], R2 ;  /* 0x00000002000075a7 */ /* 0x0022e400080011ff */
[----:B---3--:R-:W-:Y:S05]  /*82a0*/  @!P0 NANOSLEEP.SYNCS 0x989680 ;  /* 0x009896800000895d */ /* 0x008fea0003900000 */
[----:B------:R-:W3:Y:S02]  /*82b0*/  @!P0 SYNCS.PHASECHK.TRANS64 P0, [R0+URZ], R2 ;  /* 0x00000002000085a7 */ /* 0x000ee400080010ff */
[----:B---3--:R-:W-:Y:S05]  /*82c0*/  @!P0 BRA `(.L_x_162) ;  /* 0xfffffffc00f08947 */ /* 0x008fea000383ffff */
[----:B------:R-:W-:Y:S05]  /*82d0*/  BRA `(.L_x_163) ;  /* 0xffffffc400987947 */ /* 0x000fea000383ffff */
.L_x_82:
[----:B------:R-:W-:-:S07]  /*82e0*/  MOV R0, UR4 ;  /* 0x0000000400007c02 */ /* 0x000fce0008000f00 */
.L_x_164:
[----:B-1----:R1:W3:Y:S02]  /*82f0*/  SYNCS.PHASECHK.TRANS64.TRYWAIT P0, [R0+URZ], R2 ;  /* 0x00000002000075a7 */ /* 0x0022e400080011ff */
[----:B---3--:R-:W-:Y:S05]  /*8300*/  @!P0 NANOSLEEP.SYNCS 0x989680 ;  /* 0x009896800000895d */ /* 0x008fea0003900000 */
[----:B------:R-:W3:Y:S02]  /*8310*/  @!P0 SYNCS.PHASECHK.TRANS64 P0, [R0+URZ], R2 ;  /* 0x00000002000085a7 */ /* 0x000ee400080010ff */
[----:B---3--:R-:W-:Y:S05]  /*8320*/  @!P0 BRA `(.L_x_164) ;  /* 0xfffffffc00f08947 */ /* 0x008fea000383ffff */
[----:B------:R-:W-:Y:S05]  /*8330*/  BRA `(.L_x_165) ;  /* 0xffffffc400a47947 */ /* 0x000fea000383ffff */
.L_x_84:
[----:B--2---:R2:W4:Y:S02]  /*8340*/  SYNCS.PHASECHK.TRANS64.TRYWAIT P0, [R0+URZ+0xc0], R2 ;  /* 0x0000c002000075a7 */ /* 0x00452400080011ff */
[----:B----4-:R-:W-:Y:S05]  /*8350*/  @!P0 NANOSLEEP.SYNCS 0x989680 ;  /* 0x009896800000895d */ /* 0x010fea0003900000 */
[----:B------:R-:W4:Y:S02]  /*8360*/  @!P0 SYNCS.PHASECHK.TRANS64 P0, [R0+URZ+0xc0], R2 ;  /* 0x0000c002000085a7 */ /* 0x000f2400080010ff */
[----:B----4-:R-:W-:Y:S05]  /*8370*/  @!P0 BRA `(.L_x_84) ;  /* 0xfffffffc00f08947 */ /* 0x010fea000383ffff */
[----:B------:R-:W-:Y:S05]  /*8380*/  BRA `(.L_x_166) ;  /* 0xffffffc800a47947 */ /* 0x000fea000383ffff */
.L_x_96:
[----:B-1----:R1:W4:Y:S02]  /*8390*/  SYNCS.PHASECHK.TRANS64.TRYWAIT P1, [R0+URZ+0x80], R4 ;  /* 0x00008004000075a7 */ /* 0x00232400080211ff */
[----:B----4-:R-:W-:Y:S05]  /*83a0*/  @!P1 NANOSLEEP.SYNCS 0x989680 ;  /* 0x009896800000995d */ /* 0x010fea0003900000 */
[----:B------:R-:W4:Y:S02]  /*83b0*/  @!P1 SYNCS.PHASECHK.TRANS64 P1, [R0+URZ+0x80], R4 ;  /* 0x00008004000095a7 */ /* 0x000f2400080210ff */
[----:B----4-:R-:W-:Y:S05]  /*83c0*/  @!P1 BRA `(.L_x_96) ;  /* 0xfffffffc00f09947 */ /* 0x010fea000383ffff */
[----:B------:R-:W-:Y:S05]  /*83d0*/  BRA `(.L_x_95) ;  /* 0xffffffd8003c7947 */ /* 0x000fea000383ffff */
.L_x_98:
[----:B-1----:R1:W2:Y:S02]  /*83e0*/  SYNCS.PHASECHK.TRANS64.TRYWAIT P0, [R69+URZ+0xe0], R3 ;  /* 0x0000e003450075a7 */ /* 0x0022a400080011ff */
[----:B--2---:R-:W-:Y:S05]  /*83f0*/  @!P0 NANOSLEEP.SYNCS 0x989680 ;  /* 0x009896800000895d */ /* 0x004fea0003900000 */
[----:B------:R-:W2:Y:S02]  /*8400*/  @!P0 SYNCS.PHASECHK.TRANS64 P0, [R69+URZ+0xe0], R3 ;  /* 0x0000e003450085a7 */ /* 0x000ea400080010ff */
[----:B--2---:R-:W-:Y:S05]  /*8410*/  @!P0 BRA `(.L_x_98) ;  /* 0xfffffffc00f08947 */ /* 0x004fea000383ffff */
[----:B------:R-:W-:Y:S05]  /*8420*/  BRA `(.L_x_97) ;  /* 0xffffffd800747947 */ /* 0x000fea000383ffff */
.L_x_109:
[----:B--2---:R2:W3:Y:S02]  /*8430*/  SYNCS.PHASECHK.TRANS64.TRYWAIT P0, [R3+URZ+0x80], R76 ;  /* 0x0000804c030075a7 */ /* 0x0044e400080011ff */
[----:B---3--:R-:W-:Y:S05]  /*8440*/  @!P0 NANOSLEEP.SYNCS 0x989680 ;  /* 0x009896800000895d */ /* 0x008fea0003900000 */
[----:B------:R-:W3:Y:S02]  /*8450*/  @!P0 SYNCS.PHASECHK.TRANS64 P0, [R3+URZ+0x80], R76 ;  /* 0x0000804c030085a7 */ /* 0x000ee400080010ff */
[----:B---3--:R-:W-:Y:S05]  /*8460*/  @!P0 BRA `(.L_x_109) ;  /* 0xfffffffc00f08947 */ /* 0x008fea000383ffff */
[----:B------:R-:W-:Y:S05]  /*8470*/  BRA `(.L_x_108) ;  /* 0xffffffe4005c7947 */ /* 0x000fea000383ffff */
        .weak           $__internal_0_$__cuda_sm10x_tcgen05_guardrail_trap_col_being_dealloced_not_returned_by_alloc
        .type           $__internal_0_$__cuda_sm10x_tcgen05_guardrail_trap_col_being_dealloced_not_returned_by_alloc,@function
        .size           $__internal_0_$__cuda_sm10x_tcgen05_guardrail_trap_col_being_dealloced_not_returned_by_alloc,($__internal_1_$__cuda_sm10x_tcgen05_guardrail_trap_phase_invalid_during_alloc - $__internal_0_$__cuda_sm10x_tcgen05_guardrail_trap_col_being_dealloced_not_returned_by_alloc)
$__internal_0_$__cuda_sm10x_tcgen05_guardrail_trap_col_being_dealloced_not_returned_by_alloc:
[----:B------:R-:W-:Y:S05]  /*8480*/  BPT.TRAP 0x1 ;  /* 0x000000040000795c */ /* 0x000fea0000300000 */
[----:B------:R-:W-:-:S04]  /*8490*/  HFMA2 R3, -RZ, RZ, 0, 0 ;  /* 0x00000000ff037431 */ /* 0x000fc800000001ff */
[----:B------:R-:W-:Y:S05]  /*84a0*/  RET.REL.NODEC R2 `(_ZN7cutlass13device_kernelINS_4gemm6kernel13GemmUniversalIN4cute5tupleIJiiiiEEENS1_10collective13CollectiveMmaINS1_35MainloopSm100TmaUmmaWarpSpecializedILi8ELi2ELi4ENS5_IJNS4_1CILi1EEESB_SB_EEEEENS5_IJNSA_ILi128EEENSA_ILi64EEESF_EEENS_6half_tENS5_IJlSB_lEEESH_SI_NS4_8TiledMMAINS4_8MMA_AtomIJNS4_20SM100_MMA_F16BF16_SSISH_SH_fLi128ELi64ELNS4_4UMMA5MajorE0ELSN_0ELNSM_7ScaleInE0ELSO_0EEEEEENS4_6LayoutISC_NS5_IJNSA_ILi0EEESS_SS_EEEEENS5_IJNS4_10UnderscoreESV_SV_EEEEENS4_13SM90_TMA_LOADENS4_14ComposedLayoutINS4_7SwizzleILi3ELi4ELi3EEENS4_18smem_ptr_flag_bitsILi16EEENSR_INS5_IJNSA_ILi8EEESF_EEENS5_IJSF_SB_EEEEEEEvNS4_8identityESY_S18_vS19_EENS_8epilogue10collective18CollectiveEpilogueINS1B_23Sm100TmaWarpSpecializedILi3ELi2ELi32ELb1ELb0EEEJSG_NS5_IJNSR_ISE_SB_EENSR_INSA_ILi32EEESB_EEEEESH_SI_SH_SI_NS1B_6fusion15FusionCallbacksIS1F_NS1K_23LinCombPerRowBiasEltActINS1B_6thread4ReLuESH_fSH_SH_fLi8ELNS_15FloatRoundStyleE2EEESG_S1J_JEEENS4_5SM1004TMEM4LOAD26SM100_TMEM_LOAD_32dp32b32xESY_NSZ_INS10_ILi2ELi4ELi3EEES13_NSR_INS5_IJS14_S1H_EEENS5_IJS1H_SB_EEEEEEENS4_39AutoVectorizingCopyWithAssumedAlignmentILi128EEENS4_14SM90_TMA_STOREES20_S22_S22_EEEvvEEEEvNT_6ParamsE) ;  /* 0xffffff7802d47950 */ /* 0x000fea0003c3ffff */
        .weak           $__internal_1_$__cuda_sm10x_tcgen05_guardrail_trap_phase_invalid_during_alloc
        .type           $__internal_1_$__cuda_sm10x_tcgen05_guardrail_trap_phase_invalid_during_alloc,@function
        .size           $__internal_1_$__cuda_sm10x_tcgen05_guardrail_trap_phase_invalid_during_alloc,($__internal_2_$__cuda_sm10x_tcgen05_guardrail_trap_unallocated_columns_being_dealloced - $__internal_1_$__cuda_sm10x_tcgen05_guardrail_trap_phase_invalid_during_alloc)
$__internal_1_$__cuda_sm10x_tcgen05_guardrail_trap_phase_invalid_during_alloc:
[----:B------:R-:W-:Y:S05]  /*84b0*/  BPT.TRAP 0x1 ;  /* 0x000000040000795c */ /* 0x000fea0000300000 */
[----:B------:R-:W-:-:S04]  /*84c0*/  MOV R3, 0x0 ;  /* 0x0000000000037802 */ /* 0x000fc80000000f00 */
[----:B------:R-:W-:Y:S05]  /*84d0*/  RET.REL.NODEC R2 `(_ZN7cutlass13device_kernelINS_4gemm6kernel13GemmUniversalIN4cute5tupleIJiiiiEEENS1_10collective13CollectiveMmaINS1_35MainloopSm100TmaUmmaWarpSpecializedILi8ELi2ELi4ENS5_IJNS4_1CILi1EEESB_SB_EEEEENS5_IJNSA_ILi128EEENSA_ILi64EEESF_EEENS_6half_tENS5_IJlSB_lEEESH_SI_NS4_8TiledMMAINS4_8MMA_AtomIJNS4_20SM100_MMA_F16BF16_SSISH_SH_fLi128ELi64ELNS4_4UMMA5MajorE0ELSN_0ELNSM_7ScaleInE0ELSO_0EEEEEENS4_6LayoutISC_NS5_IJNSA_ILi0EEESS_SS_EEEEENS5_IJNS4_10UnderscoreESV_SV_EEEEENS4_13SM90_TMA_LOADENS4_14ComposedLayoutINS4_7SwizzleILi3ELi4ELi3EEENS4_18smem_ptr_flag_bitsILi16EEENSR_INS5_IJNSA_ILi8EEESF_EEENS5_IJSF_SB_EEEEEEEvNS4_8identityESY_S18_vS19_EENS_8epilogue10collective18CollectiveEpilogueINS1B_23Sm100TmaWarpSpecializedILi3ELi2ELi32ELb1ELb0EEEJSG_NS5_IJNSR_ISE_SB_EENSR_INSA_ILi32EEESB_EEEEESH_SI_SH_SI_NS1B_6fusion15FusionCallbacksIS1F_NS1K_23LinCombPerRowBiasEltActINS1B_6thread4ReLuESH_fSH_SH_fLi8ELNS_15FloatRoundStyleE2EEESG_S1J_JEEENS4_5SM1004TMEM4LOAD26SM100_TMEM_LOAD_32dp32b32xESY_NSZ_INS10_ILi2ELi4ELi3EEES13_NSR_INS5_IJS14_S1H_EEENS5_IJS1H_SB_EEEEEEENS4_39AutoVectorizingCopyWithAssumedAlignmentILi128EEENS4_14SM90_TMA_STOREES20_S22_S22_EEEvvEEEEvNT_6ParamsE) ;  /* 0xffffff7802c87950 */ /* 0x000fea0003c3ffff */
        .weak           $__internal_2_$__cuda_sm10x_tcgen05_guardrail_trap_unallocated_columns_being_dealloced
        .type           $__internal_2_$__cuda_sm10x_tcgen05_guardrail_trap_unallocated_columns_being_dealloced,@function
        .size           $__internal_2_$__cuda_sm10x_tcgen05_guardrail_trap_unallocated_columns_being_dealloced,(.L_x_168 - $__internal_2_$__cuda_sm10x_tcgen05_guardrail_trap_unallocated_columns_being_dealloced)
$__internal_2_$__cuda_sm10x_tcgen05_guardrail_trap_unallocated_columns_being_dealloced:
[----:B------:R-:W-:Y:S05]  /*84e0*/  BPT.TRAP 0x1 ;  /* 0x000000040000795c */ /* 0x000fea0000300000 */
[----:B------:R-:W-:-:S04]  /*84f0*/  HFMA2 R3, -RZ, RZ, 0, 0 ;  /* 0x00000000ff037431 */ /* 0x000fc800000001ff */
[----:B------:R-:W-:Y:S05]  /*8500*/  RET.REL.NODEC R2 `(_ZN7cutlass13device_kernelINS_4gemm6kernel13GemmUniversalIN4cute5tupleIJiiiiEEENS1_10collective13CollectiveMmaINS1_35MainloopSm100TmaUmmaWarpSpecializedILi8ELi2ELi4ENS5_IJNS4_1CILi1EEESB_SB_EEEEENS5_IJNSA_ILi128EEENSA_ILi64EEESF_EEENS_6half_tENS5_IJlSB_lEEESH_SI_NS4_8TiledMMAINS4_8MMA_AtomIJNS4_20SM100_MMA_F16BF16_SSISH_SH_fLi128ELi64ELNS4_4UMMA5MajorE0ELSN_0ELNSM_7ScaleInE0ELSO_0EEEEEENS4_6LayoutISC_NS5_IJNSA_ILi0EEESS_SS_EEEEENS5_IJNS4_10UnderscoreESV_SV_EEEEENS4_13SM90_TMA_LOADENS4_14ComposedLayoutINS4_7SwizzleILi3ELi4ELi3EEENS4_18smem_ptr_flag_bitsILi16EEENSR_INS5_IJNSA_ILi8EEESF_EEENS5_IJSF_SB_EEEEEEEvNS4_8identityESY_S18_vS19_EENS_8epilogue10collective18CollectiveEpilogueINS1B_23Sm100TmaWarpSpecializedILi3ELi2ELi32ELb1ELb0EEEJSG_NS5_IJNSR_ISE_SB_EENSR_INSA_ILi32EEESB_EEEEESH_SI_SH_SI_NS1B_6fusion15FusionCallbacksIS1F_NS1K_23LinCombPerRowBiasEltActINS1B_6thread4ReLuESH_fSH_SH_fLi8ELNS_15FloatRoundStyleE2EEESG_S1J_JEEENS4_5SM1004TMEM4LOAD26SM100_TMEM_LOAD_32dp32b32xESY_NSZ_INS10_ILi2ELi4ELi3EEES13_NSR_INS5_IJS14_S1H_EEENS5_IJS1H_SB_EEEEEEENS4_39AutoVectorizingCopyWithAssumedAlignmentILi128EEENS4_14SM90_TMA_STOREES20_S22_S22_EEEvvEEEEvNT_6ParamsE) ;  /* 0xffffff7802bc7950 */ /* 0x000fea0003c3ffff */
.L_x_167:
[----:B------:R-:W-:-:S00]  /*8510*/  BRA `(.L_x_167) ;  /* 0xfffffffc00fc7947 */ /* 0x000fc0000383ffff */
[----:B------:R-:W-:-:S00]  /*8520*/  NOP ;  /* 0x0000000000007918 */ /* 0x000fc00000000000 */
        /* <DEDUP_REMOVED lines=13> */
.L_x_168:


//--------------------- .nv.global.init           --------------------------
	.section	.nv.global.init,"aw",@progbits
.nv.global.init:
	.type		$str$27,@object
	.size		$str$27,($str$28 - $str$27)
$str$27:
        /*0000*/ 	.byte	0x28, 0x61, 0x64, 0x64, 0x72, 0x65, 0x73, 0x73, 0x20, 0x26, 0x20, 0x6d, 0x61, 0x73, 0x6b, 0x29
        /*0010*/ 	.byte	0x20, 0x3d, 0x3d, 0x20, 0x30, 0x00
	.type		$str$28,@object
	.size		$str$28,($str$26 - $str$28)
$str$28:
        /*0016*/ 	.byte	0x2f, 0x74, 0x6d, 0x70, 0x2f, 0x63, 0x75, 0x74, 0x6c, 0x61, 0x73, 0x73, 0x5f, 0x73, 0x77, 0x65
        /*0026*/ 	.byte	0x65, 0x70, 0x5f, 0x73, 0x72, 0x63, 0x2f, 0x69, 0x6e, 0x63, 0x6c, 0x75, 0x64, 0x65, 0x2f, 0x63
        /*0036*/ 	.byte	0x75, 0x74, 0x65, 0x2f, 0x70, 0x6f, 0x69, 0x6e, 0x74, 0x65, 0x72, 0x5f, 0x66, 0x6c, 0x61, 0x67
        /*0046*/ 	.byte	0x67, 0x65, 0x64, 0x2e, 0x68, 0x70, 0x70, 0x00
	.type		$str$26,@object
	.size		$str$26,($str$25 - $str$26)
$str$26:
        /*004e*/ 	.byte	0x2f, 0x74, 0x6d, 0x70, 0x2f, 0x63, 0x75, 0x74, 0x6c, 0x61, 0x73, 0x73, 0x5f, 0x73, 0x77, 0x65
        /*005e*/ 	.byte	0x65, 0x70, 0x5f, 0x73, 0x72, 0x63, 0x2f, 0x69, 0x6e, 0x63, 0x6c, 0x75, 0x64, 0x65, 0x2f, 0x63
        /*006e*/ 	.byte	0x75, 0x74, 0x65, 0x2f, 0x61, 0x74, 0x6f, 0x6d, 0x2f, 0x63, 0x6f, 0x70, 0x79, 0x5f, 0x74, 0x72
        /*007e*/ 	.byte	0x61, 0x69, 0x74, 0x73, 0x5f, 0x73, 0x6d, 0x31, 0x30, 0x30, 0x2e, 0x68, 0x70, 0x70, 0x00
	.type		$str$25,@object
	.size		$str$25,(__unnamed_1 - $str$25)
$str$25:
        /*008d*/ 	.byte	0x28, 0x28, 0x75, 0x69, 0x6e, 0x74, 0x33, 0x32, 0x5f, 0x74, 0x28, 0x74, 0x68, 0x72, 0x65, 0x61
        /*009d*/ 	.byte	0x64, 0x49, 0x64, 0x78, 0x2e, 0x78, 0x29, 0x20, 0x2f, 0x20, 0x33, 0x32, 0x29, 0x20, 0x25, 0x20
        /*00ad*/ 	.byte	0x34, 0x29, 0x20, 0x3d, 0x3d, 0x20, 0x28, 0x28, 0x28, 0x74, 0x6d, 0x65, 0x6d, 0x5f, 0x61, 0x64
        /*00bd*/ 	.byte	0x64, 0x72, 0x20, 0x3e, 0x3e, 0x20, 0x31, 0x36, 0x29, 0x20, 0x2f, 0x20, 0x33, 0x32, 0x29, 0x20
        /*00cd*/ 	.byte	0x25, 0x20, 0x34, 0x29, 0x00
	.type		__unnamed_1,@object
	.size		__unnamed_1,(__unnamed_2 - __unnamed_1)
__unnamed_1:
        /*00d2*/ 	.byte	0x61, 0x75, 0x74, 0x6f, 0x20, 0x63, 0x75, 0x74, 0x65, 0x3a, 0x3a, 0x61, 0x73, 0x5f, 0x70, 0x6f
        /* <DEDUP_REMOVED lines=24> */
        /*0262*/ 	.byte	0x3e, 0x3e, 0x3e, 0x3e, 0x5d, 0x00
	.type		__unnamed_2,@object
	.size		__unnamed_2,(.L_2 - __unnamed_2)
__unnamed_2:
        /* <DEDUP_REMOVED lines=42> */
        /*0508*/ 	.byte	0x3e, 0x3e, 0x5d, 0x00
.L_2:


//--------------------- .nv.shared._ZN7cutlass13device_kernelINS_4gemm6kernel13GemmUniversalIN4cute5tupleIJiiiiEEENS1_10collective13CollectiveMmaINS1_35MainloopSm100TmaUmmaWarpSpecializedILi8ELi2ELi4ENS5_IJNS4_1CILi1EEESB_SB_EEEEENS5_IJNSA_ILi128EEENSA_ILi64EEESF_EEENS_6half_tENS5_IJlSB_lEEESH_SI_NS4_8TiledMMAINS4_8MMA_AtomIJNS4_20SM100_MMA_F16BF16_SSISH_SH_fLi128ELi64ELNS4_4UMMA5MajorE0ELSN_0ELNSM_7ScaleInE0ELSO_0EEEEEENS4_6LayoutISC_NS5_IJNSA_ILi0EEESS_SS_EEEEENS5_IJNS4_10UnderscoreESV_SV_EEEEENS4_13SM90_TMA_LOADENS4_14ComposedLayoutINS4_7SwizzleILi3ELi4ELi3EEENS4_18smem_ptr_flag_bitsILi16EEENSR_INS5_IJNSA_ILi8EEESF_EEENS5_IJSF_SB_EEEEEEEvNS4_8identityESY_S18_vS19_EENS_8epilogue10collective18CollectiveEpilogueINS1B_23Sm100TmaWarpSpecializedILi3ELi2ELi32ELb1ELb0EEEJSG_NS5_IJNSR_ISE_SB_EENSR_INSA_ILi32EEESB_EEEEESH_SI_SH_SI_NS1B_6fusion15FusionCallbacksIS1F_NS1K_23LinCombPerRowBiasEltActINS1B_6thread4ReLuESH_fSH_SH_fLi8ELNS_15FloatRoundStyleE2EEESG_S1J_JEEENS4_5SM1004TMEM4LOAD26SM100_TMEM_LOAD_32dp32b32xESY_NSZ_INS10_ILi2ELi4ELi3EEES13_NSR_INS5_IJS14_S1H_EEENS5_IJS1H_SB_EEEEEEENS4_39AutoVectorizingCopyWithAssumedAlignmentILi128EEENS4_14SM90_TMA_STOREES20_S22_S22_EEEvvEEEEvNT_6ParamsE --------------------------
	.section	.nv.shared._ZN7cutlass13device_kernelINS_4gemm6kernel13GemmUniversalIN4cute5tupleIJiiiiEEENS1_10collective13CollectiveMmaINS1_35MainloopSm100TmaUmmaWarpSpecializedILi8ELi2ELi4ENS5_IJNS4_1CILi1EEESB_SB_EEEEENS5_IJNSA_ILi128EEENSA_ILi64EEESF_EEENS_6half_tENS5_IJlSB_lEEESH_SI_NS4_8TiledMMAINS4_8MMA_AtomIJNS4_20SM100_MMA_F16BF16_SSISH_SH_fLi128ELi64ELNS4_4UMMA5MajorE0ELSN_0ELNSM_7ScaleInE0ELSO_0EEEEEENS4_6LayoutISC_NS5_IJNSA_ILi0EEESS_SS_EEEEENS5_IJNS4_10UnderscoreESV_SV_EEEEENS4_13SM90_TMA_LOADENS4_14ComposedLayoutINS4_7SwizzleILi3ELi4ELi3EEENS4_18smem_ptr_flag_bitsILi16EEENSR_INS5_IJNSA_ILi8EEESF_EEENS5_IJSF_SB_EEEEEEEvNS4_8identityESY_S18_vS19_EENS_8epilogue10collective18CollectiveEpilogueINS1B_23Sm100TmaWarpSpecializedILi3ELi2ELi32ELb1ELb0EEEJSG_NS5_IJNSR_ISE_SB_EENSR_INSA_ILi32EEESB_EEEEESH_SI_SH_SI_NS1B_6fusion15FusionCallbacksIS1F_NS1K_23LinCombPerRowBiasEltActINS1B_6thread4ReLuESH_fSH_SH_fLi8ELNS_15FloatRoundStyleE2EEESG_S1J_JEEENS4_5SM1004TMEM4LOAD26SM100_TMEM_LOAD_32dp32b32xESY_NSZ_INS10_ILi2ELi4ELi3EEES13_NSR_INS5_IJS14_S1H_EEENS5_IJS1H_SB_EEEEEEENS4_39AutoVectorizingCopyWithAssumedAlignmentILi128EEENS4_14SM90_TMA_STOREES20_S22_S22_EEEvvEEEEvNT_6ParamsE,"aw",@nobits
	.sectionflags	@""
	.align	16
	.zero		1024


//--------------------- .nv.shared.reserved.0     --------------------------
	.section	.nv.shared.reserved.0,"aw",@nobits
	.weak		__nv_reservedSMEM_offset_0_alias
	.size		__nv_reservedSMEM_offset_0_alias, 0, 64
	.other		__nv_reservedSMEM_offset_0_alias,@"STO_CUDA_RESERVED_SHARED STV_DEFAULT"
__nv_reservedSMEM_offset_0_alias:
	.zero		0
.nv.shared.reserved.0:
	.zero		64
	.weak		__nv_reservedSMEM_tcgen05_partition
	.type		__nv_reservedSMEM_tcgen05_partition,@object
	.size		__nv_reservedSMEM_tcgen05_partition,(.L_0 - __nv_reservedSMEM_tcgen05_partition)
__nv_reservedSMEM_tcgen05_partition:
	.zero		32
.L_0:


//--------------------- .nv.global                --------------------------
	.section	.nv.global,"aw",@nobits
.nv.global:
	.type		_ZN39_INTERNAL_ee144223_4_k_cu_1e709c2e_33734cute1_E,@object
	.size		_ZN39_INTERNAL_ee144223_4_k_cu_1e709c2e_33734cute1_E,(_ZN39_INTERNAL_ee144223_4_k_cu_1e709c2e_33734cuda3std3__45__cpo6cbeginE - _ZN39_INTERNAL_ee144223_4_k_cu_1e709c2e_33734cute1_E)
_ZN39_INTERNAL_ee144223_4_k_cu_1e709c2e_33734cute1_E:
	.zero		1
	.type		_ZN39_INTERNAL_ee144223_4_k_cu_1e709c2e_33734cuda3std3__45__cpo6cbeginE,@object
	.size		_ZN39_INTERNAL_ee144223_4_k_cu_1e709c2e_33734cuda3std3__45__cpo6cbeginE,(_ZN39_INTERNAL_ee144223_4_k_cu_1e709c2e_33734cuda3std3__48in_placeE - _ZN39_INTERNAL_ee144223_4_k_cu_1e709c2e_33734cuda3std3__45__cpo6cbeginE)
_ZN39_INTERNAL_ee144223_4_k_cu_1e709c2e_33734cuda3std3__45__cpo6cbeginE:
	.zero		1
	.type		_ZN39_INTERNAL_ee144223_4_k_cu_1e709c2e_33734cuda3std3__48in_placeE,@object
	.size		_ZN39_INTERNAL_ee144223_4_k_cu_1e709c2e_33734cuda3std3__48in_placeE,(_ZN39_INTERNAL_ee144223_4_k_cu_1e709c2e_33734cuda3std6ranges3__45__cpo9iter_moveE - _ZN39_INTERNAL_ee144223_4_k_cu_1e709c2e_33734cuda3std3__48in_placeE)
_ZN39_INTERNAL_ee144223_4_k_cu_1e709c2e_33734cuda3std3__48in_placeE:
	.zero		1
	.type		_ZN39_INTERNAL_ee144223_4_k_cu_1e709c2e_33734cuda3std6ranges3__45__cpo9iter_moveE,@object
	.size		_ZN39_INTERNAL_ee144223_4_k_cu_1e709c2e_33734cuda3std6ranges3__45__cpo9iter_moveE,(_ZN39_INTERNAL_ee144223_4_k_cu_1e709c2e_33734cuda3std3__45__cpo5beginE - _ZN39_INTERNAL_ee144223_4_k_cu_1e709c2e_33734cuda3std6ranges3__45__cpo9iter_moveE)
_ZN39_INTERNAL_ee144223_4_k_cu_1e709c2e_33734cuda3std6ranges3__45__cpo9iter_moveE:
	.zero		1
	.type		_ZN39_INTERNAL_ee144223_4_k_cu_1e709c2e_33734cuda3std3__45__cpo5beginE,@object
	.size		_ZN39_INTERNAL_ee144223_4_k_cu_1e709c2e_33734cuda3std3__45__cpo5beginE,(_ZN39_INTERNAL_ee144223_4_k_cu_1e709c2e_33734cuda3std3__441_GLOBAL__N__ee144223_4_k_cu_1e709c2e_33736ignoreE - _ZN39_INTERNAL_ee144223_4_k_cu_1e709c2e_33734cuda3std3__45__cpo5beginE)
_ZN39_INTERNAL_ee144223_4_k_cu_1e709c2e_33734cuda3std3__45__cpo5beginE:
	.zero		1
	.type		_ZN39_INTERNAL_ee144223_4_k_cu_1e709c2e_33734cuda3std3__441_GLOBAL__N__ee144223_4_k_cu_1e709c2e_33736ignoreE,@object
	.size		_ZN39_INTERNAL_ee144223_4_k_cu_1e709c2e_33734cuda3std3__441_GLOBAL__N__ee144223_4_k_cu_1e709c2e_33736ignoreE,(_ZN39_INTERNAL_ee144223_4_k_cu_1e709c2e_33734cute7productE - _ZN39_INTERNAL_ee144223_4_k_cu_1e709c2e_33734cuda3std3__441_GLOBAL__N__ee144223_4_k_cu_1e709c2e_33736ignoreE)
_ZN39_INTERNAL_ee144223_4_k_cu_1e709c2e_33734cuda3std3__441_GLOBAL__N__ee144223_4_k_cu_1e709c2e_33736ignoreE:
	.zero		1
	.type		_ZN39_INTERNAL_ee144223_4_k_cu_1e709c2e_33734cute7productE,@object
	.size		_ZN39_INTERNAL_ee144223_4_k_cu_1e709c2e_33734cute7productE,(_ZN39_INTERNAL_ee144223_4_k_cu_1e709c2e_33734cuda3std3__45__cpo3endE - _ZN39_INTERNAL_ee144223_4_k_cu_1e709c2e_33734cute7productE)
_ZN39_INTERNAL_ee144223_4_k_cu_1e709c2e_33734cute7productE:
	.zero		1
	.type		_ZN39_INTERNAL_ee144223_4_k_cu_1e709c2e_33734cuda3std3__45__cpo3endE,@object
	.size		_ZN39_INTERNAL_ee144223_4_k_cu_1e709c2e_33734cuda3std3__45__cpo3endE,(_ZN39_INTERNAL_ee144223_4_k_cu_1e709c2e_33734cuda3std3__419piecewise_constructE - _ZN39_INTERNAL_ee144223_4_k_cu_1e709c2e_33734cuda3std3__45__cpo3endE)
_ZN39_INTERNAL_ee144223_4_k_cu_1e709c2e_33734cuda3std3__45__cpo3endE:
	.zero		1
	.type		_ZN39_INTERNAL_ee144223_4_k_cu_1e709c2e_33734cuda3std3__419piecewise_constructE,@object
	.size		_ZN39_INTERNAL_ee144223_4_k_cu_1e709c2e_33734cuda3std3__419piecewise_constructE,(_ZN39_INTERNAL_ee144223_4_k_cu_1e709c2e_33734cuda3std3__45__cpo4cendE - _ZN39_INTERNAL_ee144223_4_k_cu_1e709c2e_33734cuda3std3__419piecewise_constructE)
_ZN39_INTERNAL_ee144223_4_k_cu_1e709c2e_33734cuda3std3__419piecewise_constructE:
	.zero		1
	.type		_ZN39_INTERNAL_ee144223_4_k_cu_1e709c2e_33734cuda3std3__45__cpo4cendE,@object
	.size		_ZN39_INTERNAL_ee144223_4_k_cu_1e709c2e_33734cuda3std3__45__cpo4cendE,(_ZN39_INTERNAL_ee144223_4_k_cu_1e709c2e_33734cuda3std6ranges3__45__cpo4swapE - _ZN39_INTERNAL_ee144223_4_k_cu_1e709c2e_33734cuda3std3__45__cpo4cendE)
_ZN39_INTERNAL_ee144223_4_k_cu_1e709c2e_33734cuda3std3__45__cpo4cendE:
	.zero		1
	.type		_ZN39_INTERNAL_ee144223_4_k_cu_1e709c2e_33734cuda3std6ranges3__45__cpo4swapE,@object
	.size		_ZN39_INTERNAL_ee144223_4_k_cu_1e709c2e_33734cuda3std6ranges3__45__cpo4swapE,(.L_10 - _ZN39_INTERNAL_ee144223_4_k_cu_1e709c2e_33734cuda3std6ranges3__45__cpo4swapE)
_ZN39_INTERNAL_ee144223_4_k_cu_1e709c2e_33734cuda3std6ranges3__45__cpo4swapE:
	.zero		1
.L_10:


//--------------------- .nv.constant0._ZN7cutlass13device_kernelINS_4gemm6kernel13GemmUniversalIN4cute5tupleIJiiiiEEENS1_10collective13CollectiveMmaINS1_35MainloopSm100TmaUmmaWarpSpecializedILi8ELi2ELi4ENS5_IJNS4_1CILi1EEESB_SB_EEEEENS5_IJNSA_ILi128EEENSA_ILi64EEESF_EEENS_6half_tENS5_IJlSB_lEEESH_SI_NS4_8TiledMMAINS4_8MMA_AtomIJNS4_20SM100_MMA_F16BF16_SSISH_SH_fLi128ELi64ELNS4_4UMMA5MajorE0ELSN_0ELNSM_7ScaleInE0ELSO_0EEEEEENS4_6LayoutISC_NS5_IJNSA_ILi0EEESS_SS_EEEEENS5_IJNS4_10UnderscoreESV_SV_EEEEENS4_13SM90_TMA_LOADENS4_14ComposedLayoutINS4_7SwizzleILi3ELi4ELi3EEENS4_18smem_ptr_flag_bitsILi16EEENSR_INS5_IJNSA_ILi8EEESF_EEENS5_IJSF_SB_EEEEEEEvNS4_8identityESY_S18_vS19_EENS_8epilogue10collective18CollectiveEpilogueINS1B_23Sm100TmaWarpSpecializedILi3ELi2ELi32ELb1ELb0EEEJSG_NS5_IJNSR_ISE_SB_EENSR_INSA_ILi32EEESB_EEEEESH_SI_SH_SI_NS1B_6fusion15FusionCallbacksIS1F_NS1K_23LinCombPerRowBiasEltActINS1B_6thread4ReLuESH_fSH_SH_fLi8ELNS_15FloatRoundStyleE2EEESG_S1J_JEEENS4_5SM1004TMEM4LOAD26SM100_TMEM_LOAD_32dp32b32xESY_NSZ_INS10_ILi2ELi4ELi3EEES13_NSR_INS5_IJS14_S1H_EEENS5_IJS1H_SB_EEEEEEENS4_39AutoVectorizingCopyWithAssumedAlignmentILi128EEENS4_14SM90_TMA_STOREES20_S22_S22_EEEvvEEEEvNT_6ParamsE --------------------------
	.section	.nv.constant0._ZN7cutlass13device_kernelINS_4gemm6kernel13GemmUniversalIN4cute5tupleIJiiiiEEENS1_10collective13CollectiveMmaINS1_35MainloopSm100TmaUmmaWarpSpecializedILi8ELi2ELi4ENS5_IJNS4_1CILi1EEESB_SB_EEEEENS5_IJNSA_ILi128EEENSA_ILi64EEESF_EEENS_6half_tENS5_IJlSB_lEEESH_SI_NS4_8TiledMMAINS4_8MMA_AtomIJNS4_20SM100_MMA_F16BF16_SSISH_SH_fLi128ELi64ELNS4_4UMMA5MajorE0ELSN_0ELNSM_7ScaleInE0ELSO_0EEEEEENS4_6LayoutISC_NS5_IJNSA_ILi0EEESS_SS_EEEEENS5_IJNS4_10UnderscoreESV_SV_EEEEENS4_13SM90_TMA_LOADENS4_14ComposedLayoutINS4_7SwizzleILi3ELi4ELi3EEENS4_18smem_ptr_flag_bitsILi16EEENSR_INS5_IJNSA_ILi8EEESF_EEENS5_IJSF_SB_EEEEEEEvNS4_8identityESY_S18_vS19_EENS_8epilogue10collective18CollectiveEpilogueINS1B_23Sm100TmaWarpSpecializedILi3ELi2ELi32ELb1ELb0EEEJSG_NS5_IJNSR_ISE_SB_EENSR_INSA_ILi32EEESB_EEEEESH_SI_SH_SI_NS1B_6fusion15FusionCallbacksIS1F_NS1K_23LinCombPerRowBiasEltActINS1B_6thread4ReLuESH_fSH_SH_fLi8ELNS_15FloatRoundStyleE2EEESG_S1J_JEEENS4_5SM1004TMEM4LOAD26SM100_TMEM_LOAD_32dp32b32xESY_NSZ_INS10_ILi2ELi4ELi3EEES13_NSR_INS5_IJS14_S1H_EEENS5_IJS1H_SB_EEEEEEENS4_39AutoVectorizingCopyWithAssumedAlignmentILi128EEENS4_14SM90_TMA_STOREES20_S22_S22_EEEvvEEEEvNT_6ParamsE,"a",@progbits
	.sectionflags	@""
	.align	4
.nv.constant0._ZN7cutlass13device_kernelINS_4gemm6kernel13GemmUniversalIN4cute5tupleIJiiiiEEENS1_10collective13CollectiveMmaINS1_35MainloopSm100TmaUmmaWarpSpecializedILi8ELi2ELi4ENS5_IJNS4_1CILi1EEESB_SB_EEEEENS5_IJNSA_ILi128EEENSA_ILi64EEESF_EEENS_6half_tENS5_IJlSB_lEEESH_SI_NS4_8TiledMMAINS4_8MMA_AtomIJNS4_20SM100_MMA_F16BF16_SSISH_SH_fLi128ELi64ELNS4_4UMMA5MajorE0ELSN_0ELNSM_7ScaleInE0ELSO_0EEEEEENS4_6LayoutISC_NS5_IJNSA_ILi0EEESS_SS_EEEEENS5_IJNS4_10UnderscoreESV_SV_EEEEENS4_13SM90_TMA_LOADENS4_14ComposedLayoutINS4_7SwizzleILi3ELi4ELi3EEENS4_18smem_ptr_flag_bitsILi16EEENSR_INS5_IJNSA_ILi8EEESF_EEENS5_IJSF_SB_EEEEEEEvNS4_8identityESY_S18_vS19_EENS_8epilogue10collective18CollectiveEpilogueINS1B_23Sm100TmaWarpSpecializedILi3ELi2ELi32ELb1ELb0EEEJSG_NS5_IJNSR_ISE_SB_EENSR_INSA_ILi32EEESB_EEEEESH_SI_SH_SI_NS1B_6fusion15FusionCallbacksIS1F_NS1K_23LinCombPerRowBiasEltActINS1B_6thread4ReLuESH_fSH_SH_fLi8ELNS_15FloatRoundStyleE2EEESG_S1J_JEEENS4_5SM1004TMEM4LOAD26SM100_TMEM_LOAD_32dp32b32xESY_NSZ_INS10_ILi2ELi4ELi3EEES13_NSR_INS5_IJS14_S1H_EEENS5_IJS1H_SB_EEEEEEENS4_39AutoVectorizingCopyWithAssumedAlignmentILi128EEENS4_14SM90_TMA_STOREES20_S22_S22_EEEvvEEEEvNT_6ParamsE:
	.zero		2944


//--------------------- SYMBOLS --------------------------

	.type		.nv.reservedSmem.offset0,@object
	.size		.nv.reservedSmem.offset0,0x4
	.type		.nv.reservedSmem.cap,@object
	.size		.nv.reservedSmem.cap,0x4
	.type		__assertfail,@function
